//
// Generated by NVIDIA NVVM Compiler
//
// Compiler Build ID: CL-36424714
// Cuda compilation tools, release 13.0, V13.0.88
// Based on NVVM 20.0.0
//

.version 9.0
.target sm_100
.address_size 64

	// .globl	paged_attention_v1_bf16
.extern .shared .align 16 .b8 smem[];

.visible .entry paged_attention_v1_bf16(
	.param .u64 .ptr .align 1 paged_attention_v1_bf16_param_0,
	.param .u64 .ptr .align 1 paged_attention_v1_bf16_param_1,
	.param .u64 .ptr .align 1 paged_attention_v1_bf16_param_2,
	.param .u64 .ptr .align 1 paged_attention_v1_bf16_param_3,
	.param .u64 .ptr .align 1 paged_attention_v1_bf16_param_4,
	.param .u64 .ptr .align 1 paged_attention_v1_bf16_param_5,
	.param .f32 paged_attention_v1_bf16_param_6,
	.param .u32 paged_attention_v1_bf16_param_7,
	.param .u32 paged_attention_v1_bf16_param_8,
	.param .u32 paged_attention_v1_bf16_param_9
)
{
	.reg .pred 	%p<97>;
	.reg .b16 	%rs<22>;
	.reg .b32 	%r<252>;
	.reg .b32 	%f<258>;
	.reg .b64 	%rd<48>;

	ld.param.u64 	%rd21, [paged_attention_v1_bf16_param_0];
	ld.param.u64 	%rd22, [paged_attention_v1_bf16_param_1];
	ld.param.u64 	%rd24, [paged_attention_v1_bf16_param_2];
	ld.param.u64 	%rd25, [paged_attention_v1_bf16_param_4];
	ld.param.u64 	%rd26, [paged_attention_v1_bf16_param_5];
	ld.param.f32 	%f57, [paged_attention_v1_bf16_param_6];
	ld.param.u32 	%r76, [paged_attention_v1_bf16_param_7];
	ld.param.u32 	%r77, [paged_attention_v1_bf16_param_8];
	ld.param.u32 	%r78, [paged_attention_v1_bf16_param_9];
	cvta.to.global.u64 	%rd1, %rd24;
	cvta.to.global.u64 	%rd2, %rd25;
	cvta.to.global.u64 	%rd27, %rd26;
	mov.u32 	%r1, %ctaid.x;
	mov.u32 	%r2, %ctaid.y;
	mov.u32 	%r3, %tid.x;
	div.s32 	%r79, %r76, %r77;
	div.s32 	%r4, %r1, %r79;
	mul.wide.u32 	%rd28, %r2, 4;
	add.s64 	%rd29, %rd27, %rd28;
	ld.global.nc.u32 	%r5, [%rd29];
	setp.eq.s32 	%p1, %r5, 0;
	@%p1 bra 	$L__BB0_81;
	cvta.to.global.u64 	%rd30, %rd22;
	shl.b32 	%r6, %r77, 11;
	shl.b32 	%r7, %r77, 7;
	mul.lo.s32 	%r80, %r2, %r76;
	shl.b32 	%r81, %r80, 7;
	shl.b32 	%r82, %r1, 7;
	add.s32 	%r83, %r82, %r3;
	add.s32 	%r8, %r83, %r81;
	mul.wide.s32 	%rd31, %r8, 2;
	add.s64 	%rd32, %rd30, %rd31;
	ld.global.nc.u16 	%rs1, [%rd32];
	// begin inline asm
	{ cvt.f32.bf16 %f58, %rs1;}

	// end inline asm
	shl.b32 	%r84, %r3, 2;
	mov.u32 	%r85, smem;
	add.s32 	%r9, %r85, %r84;
	st.shared.f32 	[%r9], %f58;
	bar.sync 	0;
	add.s32 	%r86, %r5, 15;
	shr.s32 	%r87, %r86, 31;
	shr.u32 	%r88, %r87, 28;
	add.s32 	%r89, %r86, %r88;
	shr.s32 	%r10, %r89, 4;
	setp.lt.s32 	%p2, %r5, 1;
	shr.u32 	%r90, %r3, 3;
	add.s32 	%r91, %r85, %r90;
	add.s32 	%r11, %r91, 512;
	mov.f32 	%f240, 0fFF7FFFFF;
	@%p2 bra 	$L__BB0_37;
	mul.lo.s32 	%r12, %r78, %r2;
	and.b32  	%r13, %r3, 31;
	and.b32  	%r94, %r84, 124;
	add.s32 	%r96, %r85, %r94;
	add.s32 	%r14, %r96, 512;
	max.s32 	%r15, %r10, 1;
	shl.b32 	%r16, %r77, 8;
	mov.f32 	%f240, 0fFF7FFFFF;
	mov.b32 	%r233, 0;
	mul.wide.s32 	%rd36, %r7, 2;
	mov.u32 	%r232, %r5;
$L__BB0_3:
	min.s32 	%r97, %r232, 16;
	max.s32 	%r19, %r97, 1;
	shl.b32 	%r20, %r233, 4;
	setp.le.s32 	%p3, %r5, %r20;
	@%p3 bra 	$L__BB0_36;
	add.s32 	%r99, %r233, %r12;
	mul.wide.s32 	%rd33, %r99, 4;
	add.s64 	%rd34, %rd2, %rd33;
	ld.global.nc.u32 	%r100, [%rd34];
	shl.b32 	%r101, %r4, 7;
	add.s32 	%r102, %r101, %r3;
	mad.lo.s32 	%r21, %r100, %r6, %r102;
	setp.lt.s32 	%p4, %r232, 2;
	mov.b32 	%r238, 0;
	@%p4 bra 	$L__BB0_25;
	and.b32  	%r103, %r19, 30;
	neg.s32 	%r237, %r103;
	shl.b32 	%r104, %r233, 6;
	mov.u32 	%r105, smem;
	add.s32 	%r106, %r105, %r104;
	add.s32 	%r236, %r106, 532;
	sub.s32 	%r107, %r20, %r5;
	add.s32 	%r235, %r107, 1;
	mov.u32 	%r234, %r21;
$L__BB0_6:
	setp.ne.s32 	%p5, %r13, 0;
	mul.wide.s32 	%rd35, %r234, 2;
	add.s64 	%rd3, %rd1, %rd35;
	ld.global.nc.u16 	%rs2, [%rd3];
	// begin inline asm
	{ cvt.f32.bf16 %f62, %rs2;}

	// end inline asm
	ld.shared.f32 	%f63, [%r9];
	mul.f32 	%f64, %f62, %f63;
	mov.b32 	%r108, %f64;
	shfl.sync.bfly.b32	%r109|%p6, %r108, 16, 31, -1;
	mov.b32 	%f65, %r109;
	add.f32 	%f66, %f64, %f65;
	mov.b32 	%r110, %f66;
	shfl.sync.bfly.b32	%r111|%p7, %r110, 8, 31, -1;
	mov.b32 	%f67, %r111;
	add.f32 	%f68, %f66, %f67;
	mov.b32 	%r112, %f68;
	shfl.sync.bfly.b32	%r113|%p8, %r112, 4, 31, -1;
	mov.b32 	%f69, %r113;
	add.f32 	%f70, %f68, %f69;
	mov.b32 	%r114, %f70;
	shfl.sync.bfly.b32	%r115|%p9, %r114, 2, 31, -1;
	mov.b32 	%f71, %r115;
	add.f32 	%f72, %f70, %f71;
	mov.b32 	%r116, %f72;
	shfl.sync.bfly.b32	%r117|%p10, %r116, 1, 31, -1;
	mov.b32 	%f73, %r117;
	add.f32 	%f3, %f72, %f73;
	@%p5 bra 	$L__BB0_8;
	st.shared.f32 	[%r11], %f3;
$L__BB0_8:
	setp.gt.u32 	%p11, %r3, 31;
	bar.sync 	0;
	@%p11 bra 	$L__BB0_13;
	setp.gt.u32 	%p12, %r13, 3;
	mov.f32 	%f239, 0f00000000;
	@%p12 bra 	$L__BB0_11;
	ld.shared.f32 	%f239, [%r14];
$L__BB0_11:
	setp.ne.s32 	%p13, %r13, 0;
	mov.b32 	%r118, %f239;
	shfl.sync.bfly.b32	%r119|%p14, %r118, 16, 31, -1;
	mov.b32 	%f75, %r119;
	add.f32 	%f76, %f239, %f75;
	mov.b32 	%r120, %f76;
	shfl.sync.bfly.b32	%r121|%p15, %r120, 8, 31, -1;
	mov.b32 	%f77, %r121;
	add.f32 	%f78, %f76, %f77;
	mov.b32 	%r122, %f78;
	shfl.sync.bfly.b32	%r123|%p16, %r122, 4, 31, -1;
	mov.b32 	%f79, %r123;
	add.f32 	%f80, %f78, %f79;
	mov.b32 	%r124, %f80;
	shfl.sync.bfly.b32	%r125|%p17, %r124, 2, 31, -1;
	mov.b32 	%f81, %r125;
	add.f32 	%f82, %f80, %f81;
	mov.b32 	%r126, %f82;
	shfl.sync.bfly.b32	%r127|%p18, %r126, 1, 31, -1;
	mov.b32 	%f83, %r127;
	add.f32 	%f6, %f82, %f83;
	@%p13 bra 	$L__BB0_13;
	st.shared.f32 	[smem+512], %f6;
$L__BB0_13:
	setp.ne.s32 	%p19, %r3, 0;
	bar.sync 	0;
	@%p19 bra 	$L__BB0_15;
	ld.shared.f32 	%f84, [smem+512];
	cvt.rn.f32.s32 	%f85, %r235;
	mov.f32 	%f86, 0f00000000;
	copysign.f32 	%f87, %f85, %f86;
	fma.rn.f32 	%f88, %f57, %f84, %f87;
	st.shared.f32 	[%r236+-4], %f88;
	max.f32 	%f240, %f240, %f88;
$L__BB0_15:
	bar.sync 	0;
	add.s64 	%rd37, %rd3, %rd36;
	ld.global.nc.u16 	%rs3, [%rd37];
	// begin inline asm
	{ cvt.f32.bf16 %f89, %rs3;}

	// end inline asm
	ld.shared.f32 	%f90, [%r9];
	mul.f32 	%f91, %f89, %f90;
	mov.b32 	%r128, %f91;
	shfl.sync.bfly.b32	%r129|%p21, %r128, 16, 31, -1;
	mov.b32 	%f92, %r129;
	add.f32 	%f93, %f91, %f92;
	mov.b32 	%r130, %f93;
	shfl.sync.bfly.b32	%r131|%p22, %r130, 8, 31, -1;
	mov.b32 	%f94, %r131;
	add.f32 	%f95, %f93, %f94;
	mov.b32 	%r132, %f95;
	shfl.sync.bfly.b32	%r133|%p23, %r132, 4, 31, -1;
	mov.b32 	%f96, %r133;
	add.f32 	%f97, %f95, %f96;
	mov.b32 	%r134, %f97;
	shfl.sync.bfly.b32	%r135|%p24, %r134, 2, 31, -1;
	mov.b32 	%f98, %r135;
	add.f32 	%f99, %f97, %f98;
	mov.b32 	%r136, %f99;
	shfl.sync.bfly.b32	%r137|%p25, %r136, 1, 31, -1;
	mov.b32 	%f100, %r137;
	add.f32 	%f9, %f99, %f100;
	@%p5 bra 	$L__BB0_17;
	st.shared.f32 	[%r11], %f9;
$L__BB0_17:
	setp.gt.u32 	%p26, %r3, 31;
	bar.sync 	0;
	@%p26 bra 	$L__BB0_22;
	setp.gt.u32 	%p27, %r13, 3;
	mov.f32 	%f241, 0f00000000;
	@%p27 bra 	$L__BB0_20;
	ld.shared.f32 	%f241, [%r14];
$L__BB0_20:
	setp.ne.s32 	%p28, %r13, 0;
	mov.b32 	%r138, %f241;
	shfl.sync.bfly.b32	%r139|%p29, %r138, 16, 31, -1;
	mov.b32 	%f102, %r139;
	add.f32 	%f103, %f241, %f102;
	mov.b32 	%r140, %f103;
	shfl.sync.bfly.b32	%r141|%p30, %r140, 8, 31, -1;
	mov.b32 	%f104, %r141;
	add.f32 	%f105, %f103, %f104;
	mov.b32 	%r142, %f105;
	shfl.sync.bfly.b32	%r143|%p31, %r142, 4, 31, -1;
	mov.b32 	%f106, %r143;
	add.f32 	%f107, %f105, %f106;
	mov.b32 	%r144, %f107;
	shfl.sync.bfly.b32	%r145|%p32, %r144, 2, 31, -1;
	mov.b32 	%f108, %r145;
	add.f32 	%f109, %f107, %f108;
	mov.b32 	%r146, %f109;
	shfl.sync.bfly.b32	%r147|%p33, %r146, 1, 31, -1;
	mov.b32 	%f110, %r147;
	add.f32 	%f12, %f109, %f110;
	@%p28 bra 	$L__BB0_22;
	st.shared.f32 	[smem+512], %f12;
$L__BB0_22:
	setp.ne.s32 	%p34, %r3, 0;
	bar.sync 	0;
	@%p34 bra 	$L__BB0_24;
	ld.shared.f32 	%f111, [smem+512];
	add.s32 	%r148, %r235, 1;
	cvt.rn.f32.s32 	%f112, %r148;
	mov.f32 	%f113, 0f00000000;
	copysign.f32 	%f114, %f112, %f113;
	fma.rn.f32 	%f115, %f57, %f111, %f114;
	st.shared.f32 	[%r236], %f115;
	max.f32 	%f240, %f240, %f115;
$L__BB0_24:
	and.b32  	%r238, %r19, 30;
	bar.sync 	0;
	add.s32 	%r237, %r237, 2;
	add.s32 	%r236, %r236, 8;
	add.s32 	%r235, %r235, 2;
	add.s32 	%r234, %r234, %r16;
	setp.ne.s32 	%p35, %r237, 0;
	@%p35 bra 	$L__BB0_6;
$L__BB0_25:
	and.b32  	%r149, %r19, 1;
	setp.eq.b32 	%p36, %r149, 1;
	not.pred 	%p37, %p36;
	@%p37 bra 	$L__BB0_36;
	setp.ne.s32 	%p38, %r13, 0;
	mad.lo.s32 	%r150, %r238, %r7, %r21;
	mul.wide.s32 	%rd38, %r150, 2;
	add.s64 	%rd39, %rd1, %rd38;
	ld.global.nc.u16 	%rs4, [%rd39];
	// begin inline asm
	{ cvt.f32.bf16 %f116, %rs4;}

	// end inline asm
	ld.shared.f32 	%f117, [%r9];
	mul.f32 	%f118, %f116, %f117;
	mov.b32 	%r151, %f118;
	shfl.sync.bfly.b32	%r152|%p39, %r151, 16, 31, -1;
	mov.b32 	%f119, %r152;
	add.f32 	%f120, %f118, %f119;
	mov.b32 	%r153, %f120;
	shfl.sync.bfly.b32	%r154|%p40, %r153, 8, 31, -1;
	mov.b32 	%f121, %r154;
	add.f32 	%f122, %f120, %f121;
	mov.b32 	%r155, %f122;
	shfl.sync.bfly.b32	%r156|%p41, %r155, 4, 31, -1;
	mov.b32 	%f123, %r156;
	add.f32 	%f124, %f122, %f123;
	mov.b32 	%r157, %f124;
	shfl.sync.bfly.b32	%r158|%p42, %r157, 2, 31, -1;
	mov.b32 	%f125, %r158;
	add.f32 	%f126, %f124, %f125;
	mov.b32 	%r159, %f126;
	shfl.sync.bfly.b32	%r160|%p43, %r159, 1, 31, -1;
	mov.b32 	%f127, %r160;
	add.f32 	%f17, %f126, %f127;
	@%p38 bra 	$L__BB0_28;
	st.shared.f32 	[%r11], %f17;
$L__BB0_28:
	setp.gt.u32 	%p44, %r3, 31;
	bar.sync 	0;
	@%p44 bra 	$L__BB0_33;
	setp.gt.u32 	%p45, %r13, 3;
	mov.f32 	%f245, 0f00000000;
	@%p45 bra 	$L__BB0_31;
	ld.shared.f32 	%f245, [%r14];
$L__BB0_31:
	mov.b32 	%r161, %f245;
	shfl.sync.bfly.b32	%r162|%p47, %r161, 16, 31, -1;
	mov.b32 	%f129, %r162;
	add.f32 	%f130, %f245, %f129;
	mov.b32 	%r163, %f130;
	shfl.sync.bfly.b32	%r164|%p48, %r163, 8, 31, -1;
	mov.b32 	%f131, %r164;
	add.f32 	%f132, %f130, %f131;
	mov.b32 	%r165, %f132;
	shfl.sync.bfly.b32	%r166|%p49, %r165, 4, 31, -1;
	mov.b32 	%f133, %r166;
	add.f32 	%f134, %f132, %f133;
	mov.b32 	%r167, %f134;
	shfl.sync.bfly.b32	%r168|%p50, %r167, 2, 31, -1;
	mov.b32 	%f135, %r168;
	add.f32 	%f136, %f134, %f135;
	mov.b32 	%r169, %f136;
	shfl.sync.bfly.b32	%r170|%p51, %r169, 1, 31, -1;
	mov.b32 	%f137, %r170;
	add.f32 	%f20, %f136, %f137;
	@%p38 bra 	$L__BB0_33;
	st.shared.f32 	[smem+512], %f20;
$L__BB0_33:
	setp.ne.s32 	%p52, %r3, 0;
	bar.sync 	0;
	@%p52 bra 	$L__BB0_35;
	mov.u32 	%r171, smem;
	ld.shared.f32 	%f138, [smem+512];
	add.s32 	%r172, %r238, %r20;
	sub.s32 	%r173, %r172, %r5;
	add.s32 	%r174, %r173, 1;
	cvt.rn.f32.s32 	%f139, %r174;
	mov.f32 	%f140, 0f00000000;
	copysign.f32 	%f141, %f139, %f140;
	fma.rn.f32 	%f142, %f57, %f138, %f141;
	shl.b32 	%r175, %r172, 2;
	add.s32 	%r176, %r171, %r175;
	st.shared.f32 	[%r176+528], %f142;
	max.f32 	%f240, %f240, %f142;
$L__BB0_35:
	bar.sync 	0;
$L__BB0_36:
	add.s32 	%r233, %r233, 1;
	add.s32 	%r232, %r232, -16;
	setp.ne.s32 	%p53, %r233, %r15;
	@%p53 bra 	$L__BB0_3;
$L__BB0_37:
	setp.ne.s32 	%p54, %r3, 0;
	@%p54 bra 	$L__BB0_39;
	st.shared.f32 	[smem+512], %f240;
$L__BB0_39:
	bar.sync 	0;
	ld.shared.f32 	%f25, [smem+512];
	setp.ge.s32 	%p55, %r3, %r5;
	mov.f32 	%f253, 0f00000000;
	@%p55 bra 	$L__BB0_46;
	not.b32 	%r177, %r3;
	add.s32 	%r37, %r5, %r177;
	and.b32  	%r178, %r37, 384;
	setp.eq.s32 	%p56, %r178, 384;
	mov.f32 	%f253, 0f00000000;
	mov.u32 	%r242, %r3;
	@%p56 bra 	$L__BB0_43;
	shl.b32 	%r179, %r3, 2;
	mov.u32 	%r180, smem;
	add.s32 	%r181, %r179, %r180;
	add.s32 	%r240, %r181, 528;
	shr.u32 	%r182, %r37, 7;
	add.s32 	%r183, %r182, 1;
	and.b32  	%r184, %r183, 3;
	neg.s32 	%r239, %r184;
	mov.f32 	%f253, 0f00000000;
	mov.u32 	%r242, %r3;
$L__BB0_42:
	.pragma "nounroll";
	ld.shared.f32 	%f147, [%r240];
	sub.f32 	%f148, %f147, %f25;
	mul.f32 	%f149, %f148, 0f3FB8AA3B;
	ex2.approx.f32 	%f150, %f149;
	st.shared.f32 	[%r240], %f150;
	add.f32 	%f253, %f253, %f150;
	add.s32 	%r242, %r242, 128;
	add.s32 	%r240, %r240, 512;
	add.s32 	%r239, %r239, 1;
	setp.ne.s32 	%p57, %r239, 0;
	@%p57 bra 	$L__BB0_42;
$L__BB0_43:
	setp.lt.u32 	%p58, %r37, 384;
	@%p58 bra 	$L__BB0_46;
	shl.b32 	%r185, %r242, 2;
	mov.u32 	%r186, smem;
	add.s32 	%r187, %r185, %r186;
	add.s32 	%r243, %r187, 2064;
$L__BB0_45:
	ld.shared.f32 	%f151, [%r243+-1536];
	sub.f32 	%f152, %f151, %f25;
	mul.f32 	%f153, %f152, 0f3FB8AA3B;
	ex2.approx.f32 	%f154, %f153;
	st.shared.f32 	[%r243+-1536], %f154;
	add.f32 	%f155, %f253, %f154;
	ld.shared.f32 	%f156, [%r243+-1024];
	sub.f32 	%f157, %f156, %f25;
	mul.f32 	%f158, %f157, 0f3FB8AA3B;
	ex2.approx.f32 	%f159, %f158;
	st.shared.f32 	[%r243+-1024], %f159;
	add.f32 	%f160, %f155, %f159;
	ld.shared.f32 	%f161, [%r243+-512];
	sub.f32 	%f162, %f161, %f25;
	mul.f32 	%f163, %f162, 0f3FB8AA3B;
	ex2.approx.f32 	%f164, %f163;
	st.shared.f32 	[%r243+-512], %f164;
	add.f32 	%f165, %f160, %f164;
	ld.shared.f32 	%f166, [%r243];
	sub.f32 	%f167, %f166, %f25;
	mul.f32 	%f168, %f167, 0f3FB8AA3B;
	ex2.approx.f32 	%f169, %f168;
	st.shared.f32 	[%r243], %f169;
	add.f32 	%f253, %f165, %f169;
	add.s32 	%r242, %r242, 512;
	add.s32 	%r243, %r243, 2048;
	setp.lt.s32 	%p59, %r242, %r5;
	@%p59 bra 	$L__BB0_45;
$L__BB0_46:
	bar.sync 	0;
	and.b32  	%r52, %r3, 31;
	mov.b32 	%r188, %f253;
	shfl.sync.bfly.b32	%r189|%p60, %r188, 16, 31, -1;
	mov.b32 	%f170, %r189;
	add.f32 	%f171, %f253, %f170;
	mov.b32 	%r190, %f171;
	shfl.sync.bfly.b32	%r191|%p61, %r190, 8, 31, -1;
	mov.b32 	%f172, %r191;
	add.f32 	%f173, %f171, %f172;
	mov.b32 	%r192, %f173;
	shfl.sync.bfly.b32	%r193|%p62, %r192, 4, 31, -1;
	mov.b32 	%f174, %r193;
	add.f32 	%f175, %f173, %f174;
	mov.b32 	%r194, %f175;
	shfl.sync.bfly.b32	%r195|%p63, %r194, 2, 31, -1;
	mov.b32 	%f176, %r195;
	add.f32 	%f177, %f175, %f176;
	mov.b32 	%r196, %f177;
	shfl.sync.bfly.b32	%r197|%p64, %r196, 1, 31, -1;
	mov.b32 	%f178, %r197;
	add.f32 	%f33, %f177, %f178;
	setp.ne.s32 	%p65, %r52, 0;
	@%p65 bra 	$L__BB0_48;
	st.shared.f32 	[%r11], %f33;
$L__BB0_48:
	bar.sync 	0;
	setp.gt.u32 	%p66, %r3, 31;
	@%p66 bra 	$L__BB0_53;
	setp.gt.u32 	%p67, %r52, 3;
	mov.f32 	%f254, 0f00000000;
	@%p67 bra 	$L__BB0_51;
	shl.b32 	%r198, %r52, 2;
	mov.u32 	%r199, smem;
	add.s32 	%r200, %r199, %r198;
	ld.shared.f32 	%f254, [%r200+512];
$L__BB0_51:
	setp.ne.s32 	%p68, %r52, 0;
	mov.b32 	%r201, %f254;
	shfl.sync.bfly.b32	%r202|%p69, %r201, 16, 31, -1;
	mov.b32 	%f180, %r202;
	add.f32 	%f181, %f254, %f180;
	mov.b32 	%r203, %f181;
	shfl.sync.bfly.b32	%r204|%p70, %r203, 8, 31, -1;
	mov.b32 	%f182, %r204;
	add.f32 	%f183, %f181, %f182;
	mov.b32 	%r205, %f183;
	shfl.sync.bfly.b32	%r206|%p71, %r205, 4, 31, -1;
	mov.b32 	%f184, %r206;
	add.f32 	%f185, %f183, %f184;
	mov.b32 	%r207, %f185;
	shfl.sync.bfly.b32	%r208|%p72, %r207, 2, 31, -1;
	mov.b32 	%f186, %r208;
	add.f32 	%f187, %f185, %f186;
	mov.b32 	%r209, %f187;
	shfl.sync.bfly.b32	%r210|%p73, %r209, 1, 31, -1;
	mov.b32 	%f188, %r210;
	add.f32 	%f36, %f187, %f188;
	@%p68 bra 	$L__BB0_53;
	st.shared.f32 	[smem+512], %f36;
$L__BB0_53:
	setp.ge.s32 	%p74, %r3, %r5;
	bar.sync 	0;
	ld.shared.f32 	%f189, [smem+512];
	add.f32 	%f190, %f189, 0f358637BD;
	mov.f32 	%f191, 0f3F800000;
	div.approx.f32 	%f37, %f191, %f190;
	@%p74 bra 	$L__BB0_60;
	not.b32 	%r211, %r3;
	add.s32 	%r53, %r5, %r211;
	and.b32  	%r212, %r53, 384;
	setp.eq.s32 	%p75, %r212, 384;
	mov.u32 	%r249, %r3;
	@%p75 bra 	$L__BB0_57;
	shr.u32 	%r213, %r53, 7;
	add.s32 	%r214, %r213, 1;
	and.b32  	%r215, %r214, 3;
	shl.b32 	%r216, %r3, 2;
	mov.u32 	%r217, smem;
	add.s32 	%r218, %r216, %r217;
	add.s32 	%r246, %r218, 528;
	neg.s32 	%r245, %r215;
	shl.b32 	%r219, %r214, 7;
	and.b32  	%r220, %r219, 384;
	add.s32 	%r249, %r3, %r220;
$L__BB0_56:
	.pragma "nounroll";
	ld.shared.f32 	%f192, [%r246];
	mul.f32 	%f193, %f37, %f192;
	st.shared.f32 	[%r246], %f193;
	add.s32 	%r246, %r246, 512;
	add.s32 	%r245, %r245, 1;
	setp.ne.s32 	%p76, %r245, 0;
	@%p76 bra 	$L__BB0_56;
$L__BB0_57:
	setp.lt.u32 	%p77, %r53, 384;
	@%p77 bra 	$L__BB0_60;
	shl.b32 	%r221, %r249, 2;
	mov.u32 	%r222, smem;
	add.s32 	%r223, %r221, %r222;
	add.s32 	%r248, %r223, 2064;
$L__BB0_59:
	ld.shared.f32 	%f194, [%r248+-1536];
	mul.f32 	%f195, %f37, %f194;
	st.shared.f32 	[%r248+-1536], %f195;
	ld.shared.f32 	%f196, [%r248+-1024];
	mul.f32 	%f197, %f37, %f196;
	st.shared.f32 	[%r248+-1024], %f197;
	ld.shared.f32 	%f198, [%r248+-512];
	mul.f32 	%f199, %f37, %f198;
	st.shared.f32 	[%r248+-512], %f199;
	ld.shared.f32 	%f200, [%r248];
	mul.f32 	%f201, %f37, %f200;
	st.shared.f32 	[%r248], %f201;
	add.s32 	%r249, %r249, 512;
	add.s32 	%r248, %r248, 2048;
	setp.lt.s32 	%p78, %r249, %r5;
	@%p78 bra 	$L__BB0_59;
$L__BB0_60:
	setp.lt.s32 	%p79, %r5, 1;
	bar.sync 	0;
	mov.f32 	%f256, 0f00000000;
	@%p79 bra 	$L__BB0_80;
	ld.param.u64 	%rd47, [paged_attention_v1_bf16_param_3];
	mul.lo.s32 	%r67, %r78, %r2;
	shl.b32 	%r225, %r4, 7;
	add.s32 	%r68, %r225, %r3;
	max.s32 	%r69, %r10, 1;
	cvta.to.global.u64 	%rd4, %rd47;
	mov.f32 	%f256, 0f00000000;
	mov.b32 	%r251, 0;
	mul.wide.s32 	%rd6, %r7, 2;
	mov.u32 	%r250, %r5;
$L__BB0_62:
	shl.b32 	%r72, %r251, 4;
	setp.le.s32 	%p80, %r5, %r72;
	@%p80 bra 	$L__BB0_79;
	add.s32 	%r226, %r251, %r67;
	mul.wide.s32 	%rd40, %r226, 4;
	add.s64 	%rd41, %rd2, %rd40;
	ld.global.nc.u32 	%r227, [%rd41];
	mad.lo.s32 	%r228, %r227, %r6, %r68;
	mul.wide.s32 	%rd42, %r228, 2;
	add.s64 	%rd5, %rd4, %rd42;
	ld.global.nc.u16 	%rs5, [%rd5];
	// begin inline asm
	{ cvt.f32.bf16 %f204, %rs5;}

	// end inline asm
	shl.b32 	%r229, %r72, 2;
	mov.u32 	%r230, smem;
	add.s32 	%r231, %r230, %r229;
	add.s32 	%r73, %r231, 528;
	ld.shared.f32 	%f205, [%r231+528];
	fma.rn.f32 	%f256, %f204, %f205, %f256;
	setp.lt.s32 	%p81, %r250, 2;
	@%p81 bra 	$L__BB0_79;
	add.s64 	%rd7, %rd5, %rd6;
	ld.global.nc.u16 	%rs6, [%rd7];
	// begin inline asm
	{ cvt.f32.bf16 %f206, %rs6;}

	// end inline asm
	ld.shared.f32 	%f207, [%r73+4];
	fma.rn.f32 	%f256, %f206, %f207, %f256;
	setp.eq.s32 	%p82, %r250, 2;
	@%p82 bra 	$L__BB0_79;
	add.s64 	%rd8, %rd7, %rd6;
	ld.global.nc.u16 	%rs7, [%rd8];
	// begin inline asm
	{ cvt.f32.bf16 %f208, %rs7;}

	// end inline asm
	ld.shared.f32 	%f209, [%r73+8];
	fma.rn.f32 	%f256, %f208, %f209, %f256;
	setp.eq.s32 	%p83, %r250, 3;
	@%p83 bra 	$L__BB0_79;
	add.s64 	%rd9, %rd8, %rd6;
	ld.global.nc.u16 	%rs8, [%rd9];
	// begin inline asm
	{ cvt.f32.bf16 %f210, %rs8;}

	// end inline asm
	ld.shared.f32 	%f211, [%r73+12];
	fma.rn.f32 	%f256, %f210, %f211, %f256;
	setp.eq.s32 	%p84, %r250, 4;
	@%p84 bra 	$L__BB0_79;
	add.s64 	%rd10, %rd9, %rd6;
	ld.global.nc.u16 	%rs9, [%rd10];
	// begin inline asm
	{ cvt.f32.bf16 %f212, %rs9;}

	// end inline asm
	ld.shared.f32 	%f213, [%r73+16];
	fma.rn.f32 	%f256, %f212, %f213, %f256;
	setp.eq.s32 	%p85, %r250, 5;
	@%p85 bra 	$L__BB0_79;
	add.s64 	%rd11, %rd10, %rd6;
	ld.global.nc.u16 	%rs10, [%rd11];
	// begin inline asm
	{ cvt.f32.bf16 %f214, %rs10;}

	// end inline asm
	ld.shared.f32 	%f215, [%r73+20];
	fma.rn.f32 	%f256, %f214, %f215, %f256;
	setp.eq.s32 	%p86, %r250, 6;
	@%p86 bra 	$L__BB0_79;
	add.s64 	%rd12, %rd11, %rd6;
	ld.global.nc.u16 	%rs11, [%rd12];
	// begin inline asm
	{ cvt.f32.bf16 %f216, %rs11;}

	// end inline asm
	ld.shared.f32 	%f217, [%r73+24];
	fma.rn.f32 	%f256, %f216, %f217, %f256;
	setp.eq.s32 	%p87, %r250, 7;
	@%p87 bra 	$L__BB0_79;
	add.s64 	%rd13, %rd12, %rd6;
	ld.global.nc.u16 	%rs12, [%rd13];
	// begin inline asm
	{ cvt.f32.bf16 %f218, %rs12;}

	// end inline asm
	ld.shared.f32 	%f219, [%r73+28];
	fma.rn.f32 	%f256, %f218, %f219, %f256;
	setp.eq.s32 	%p88, %r250, 8;
	@%p88 bra 	$L__BB0_79;
	add.s64 	%rd14, %rd13, %rd6;
	ld.global.nc.u16 	%rs13, [%rd14];
	// begin inline asm
	{ cvt.f32.bf16 %f220, %rs13;}

	// end inline asm
	ld.shared.f32 	%f221, [%r73+32];
	fma.rn.f32 	%f256, %f220, %f221, %f256;
	setp.eq.s32 	%p89, %r250, 9;
	@%p89 bra 	$L__BB0_79;
	add.s64 	%rd15, %rd14, %rd6;
	ld.global.nc.u16 	%rs14, [%rd15];
	// begin inline asm
	{ cvt.f32.bf16 %f222, %rs14;}

	// end inline asm
	ld.shared.f32 	%f223, [%r73+36];
	fma.rn.f32 	%f256, %f222, %f223, %f256;
	setp.eq.s32 	%p90, %r250, 10;
	@%p90 bra 	$L__BB0_79;
	add.s64 	%rd16, %rd15, %rd6;
	ld.global.nc.u16 	%rs15, [%rd16];
	// begin inline asm
	{ cvt.f32.bf16 %f224, %rs15;}

	// end inline asm
	ld.shared.f32 	%f225, [%r73+40];
	fma.rn.f32 	%f256, %f224, %f225, %f256;
	setp.eq.s32 	%p91, %r250, 11;
	@%p91 bra 	$L__BB0_79;
	add.s64 	%rd17, %rd16, %rd6;
	ld.global.nc.u16 	%rs16, [%rd17];
	// begin inline asm
	{ cvt.f32.bf16 %f226, %rs16;}

	// end inline asm
	ld.shared.f32 	%f227, [%r73+44];
	fma.rn.f32 	%f256, %f226, %f227, %f256;
	setp.eq.s32 	%p92, %r250, 12;
	@%p92 bra 	$L__BB0_79;
	add.s64 	%rd18, %rd17, %rd6;
	ld.global.nc.u16 	%rs17, [%rd18];
	// begin inline asm
	{ cvt.f32.bf16 %f228, %rs17;}

	// end inline asm
	ld.shared.f32 	%f229, [%r73+48];
	fma.rn.f32 	%f256, %f228, %f229, %f256;
	setp.eq.s32 	%p93, %r250, 13;
	@%p93 bra 	$L__BB0_79;
	add.s64 	%rd19, %rd18, %rd6;
	ld.global.nc.u16 	%rs18, [%rd19];
	// begin inline asm
	{ cvt.f32.bf16 %f230, %rs18;}

	// end inline asm
	ld.shared.f32 	%f231, [%r73+52];
	fma.rn.f32 	%f256, %f230, %f231, %f256;
	setp.eq.s32 	%p94, %r250, 14;
	@%p94 bra 	$L__BB0_79;
	add.s64 	%rd20, %rd19, %rd6;
	ld.global.nc.u16 	%rs19, [%rd20];
	// begin inline asm
	{ cvt.f32.bf16 %f232, %rs19;}

	// end inline asm
	ld.shared.f32 	%f233, [%r73+56];
	fma.rn.f32 	%f256, %f232, %f233, %f256;
	setp.eq.s32 	%p95, %r250, 15;
	@%p95 bra 	$L__BB0_79;
	add.s64 	%rd43, %rd20, %rd6;
	ld.global.nc.u16 	%rs20, [%rd43];
	// begin inline asm
	{ cvt.f32.bf16 %f234, %rs20;}

	// end inline asm
	ld.shared.f32 	%f235, [%r73+60];
	fma.rn.f32 	%f256, %f234, %f235, %f256;
$L__BB0_79:
	add.s32 	%r251, %r251, 1;
	add.s32 	%r250, %r250, -16;
	setp.ne.s32 	%p96, %r251, %r69;
	@%p96 bra 	$L__BB0_62;
$L__BB0_80:
	// begin inline asm
	{  cvt.rn.bf16.f32 %rs21, %f256;}

	// end inline asm
	cvta.to.global.u64 	%rd44, %rd21;
	mul.wide.s32 	%rd45, %r8, 2;
	add.s64 	%rd46, %rd44, %rd45;
	st.global.u16 	[%rd46], %rs21;
$L__BB0_81:
	ret;

}
	// .globl	paged_attention_v1_bf16_alibi
.visible .entry paged_attention_v1_bf16_alibi(
	.param .u64 .ptr .align 1 paged_attention_v1_bf16_alibi_param_0,
	.param .u64 .ptr .align 1 paged_attention_v1_bf16_alibi_param_1,
	.param .u64 .ptr .align 1 paged_attention_v1_bf16_alibi_param_2,
	.param .u64 .ptr .align 1 paged_attention_v1_bf16_alibi_param_3,
	.param .u64 .ptr .align 1 paged_attention_v1_bf16_alibi_param_4,
	.param .u64 .ptr .align 1 paged_attention_v1_bf16_alibi_param_5,
	.param .f32 paged_attention_v1_bf16_alibi_param_6,
	.param .u32 paged_attention_v1_bf16_alibi_param_7,
	.param .u32 paged_attention_v1_bf16_alibi_param_8,
	.param .u32 paged_attention_v1_bf16_alibi_param_9,
	.param .u64 .ptr .align 1 paged_attention_v1_bf16_alibi_param_10
)
{
	.reg .pred 	%p<98>;
	.reg .b16 	%rs<22>;
	.reg .b32 	%r<252>;
	.reg .b32 	%f<259>;
	.reg .b64 	%rd<52>;

	ld.param.u64 	%rd21, [paged_attention_v1_bf16_alibi_param_0];
	ld.param.u64 	%rd22, [paged_attention_v1_bf16_alibi_param_1];
	ld.param.u64 	%rd25, [paged_attention_v1_bf16_alibi_param_2];
	ld.param.u64 	%rd26, [paged_attention_v1_bf16_alibi_param_4];
	ld.param.u64 	%rd27, [paged_attention_v1_bf16_alibi_param_5];
	ld.param.f32 	%f59, [paged_attention_v1_bf16_alibi_param_6];
	ld.param.u32 	%r76, [paged_attention_v1_bf16_alibi_param_7];
	ld.param.u32 	%r77, [paged_attention_v1_bf16_alibi_param_8];
	ld.param.u32 	%r78, [paged_attention_v1_bf16_alibi_param_9];
	ld.param.u64 	%rd24, [paged_attention_v1_bf16_alibi_param_10];
	cvta.to.global.u64 	%rd1, %rd25;
	cvta.to.global.u64 	%rd2, %rd26;
	cvta.to.global.u64 	%rd28, %rd27;
	mov.u32 	%r1, %ctaid.x;
	mov.u32 	%r2, %ctaid.y;
	mov.u32 	%r3, %tid.x;
	div.s32 	%r79, %r76, %r77;
	div.s32 	%r4, %r1, %r79;
	mul.wide.u32 	%rd29, %r2, 4;
	add.s64 	%rd30, %rd28, %rd29;
	ld.global.nc.u32 	%r5, [%rd30];
	setp.eq.s32 	%p1, %r5, 0;
	@%p1 bra 	$L__BB1_83;
	setp.eq.s64 	%p2, %rd24, 0;
	mov.f32 	%f237, 0f00000000;
	@%p2 bra 	$L__BB1_3;
	cvta.to.global.u64 	%rd31, %rd24;
	mul.wide.u32 	%rd32, %r1, 4;
	add.s64 	%rd33, %rd31, %rd32;
	ld.global.nc.f32 	%f237, [%rd33];
$L__BB1_3:
	shl.b32 	%r6, %r77, 11;
	shl.b32 	%r7, %r77, 7;
	mul.lo.s32 	%r80, %r2, %r76;
	shl.b32 	%r81, %r80, 7;
	shl.b32 	%r82, %r1, 7;
	add.s32 	%r83, %r82, %r3;
	add.s32 	%r8, %r83, %r81;
	cvta.to.global.u64 	%rd34, %rd22;
	mul.wide.s32 	%rd35, %r8, 2;
	add.s64 	%rd36, %rd34, %rd35;
	ld.global.nc.u16 	%rs1, [%rd36];
	// begin inline asm
	{ cvt.f32.bf16 %f61, %rs1;}

	// end inline asm
	shl.b32 	%r84, %r3, 2;
	mov.u32 	%r85, smem;
	add.s32 	%r9, %r85, %r84;
	st.shared.f32 	[%r9], %f61;
	bar.sync 	0;
	add.s32 	%r86, %r5, 15;
	shr.s32 	%r87, %r86, 31;
	shr.u32 	%r88, %r87, 28;
	add.s32 	%r89, %r86, %r88;
	shr.s32 	%r10, %r89, 4;
	setp.lt.s32 	%p3, %r5, 1;
	shr.u32 	%r90, %r3, 3;
	add.s32 	%r91, %r85, %r90;
	add.s32 	%r11, %r91, 512;
	mov.f32 	%f241, 0fFF7FFFFF;
	@%p3 bra 	$L__BB1_39;
	mul.lo.s32 	%r12, %r78, %r2;
	and.b32  	%r13, %r3, 31;
	and.b32  	%r94, %r84, 124;
	add.s32 	%r96, %r85, %r94;
	add.s32 	%r14, %r96, 512;
	max.s32 	%r15, %r10, 1;
	shl.b32 	%r16, %r77, 8;
	mov.f32 	%f241, 0fFF7FFFFF;
	mov.b32 	%r233, 0;
	mul.wide.s32 	%rd40, %r7, 2;
	mov.u32 	%r232, %r5;
$L__BB1_5:
	min.s32 	%r97, %r232, 16;
	max.s32 	%r19, %r97, 1;
	shl.b32 	%r20, %r233, 4;
	setp.le.s32 	%p4, %r5, %r20;
	@%p4 bra 	$L__BB1_38;
	add.s32 	%r99, %r233, %r12;
	mul.wide.s32 	%rd37, %r99, 4;
	add.s64 	%rd38, %rd2, %rd37;
	ld.global.nc.u32 	%r100, [%rd38];
	shl.b32 	%r101, %r4, 7;
	add.s32 	%r102, %r101, %r3;
	mad.lo.s32 	%r21, %r100, %r6, %r102;
	setp.lt.s32 	%p5, %r232, 2;
	mov.b32 	%r238, 0;
	@%p5 bra 	$L__BB1_27;
	and.b32  	%r103, %r19, 30;
	neg.s32 	%r237, %r103;
	shl.b32 	%r104, %r233, 6;
	mov.u32 	%r105, smem;
	add.s32 	%r106, %r105, %r104;
	add.s32 	%r236, %r106, 532;
	sub.s32 	%r107, %r20, %r5;
	add.s32 	%r235, %r107, 1;
	mov.u32 	%r234, %r21;
$L__BB1_8:
	setp.ne.s32 	%p6, %r13, 0;
	mul.wide.s32 	%rd39, %r234, 2;
	add.s64 	%rd3, %rd1, %rd39;
	ld.global.nc.u16 	%rs2, [%rd3];
	// begin inline asm
	{ cvt.f32.bf16 %f65, %rs2;}

	// end inline asm
	ld.shared.f32 	%f66, [%r9];
	mul.f32 	%f67, %f65, %f66;
	mov.b32 	%r108, %f67;
	shfl.sync.bfly.b32	%r109|%p7, %r108, 16, 31, -1;
	mov.b32 	%f68, %r109;
	add.f32 	%f69, %f67, %f68;
	mov.b32 	%r110, %f69;
	shfl.sync.bfly.b32	%r111|%p8, %r110, 8, 31, -1;
	mov.b32 	%f70, %r111;
	add.f32 	%f71, %f69, %f70;
	mov.b32 	%r112, %f71;
	shfl.sync.bfly.b32	%r113|%p9, %r112, 4, 31, -1;
	mov.b32 	%f72, %r113;
	add.f32 	%f73, %f71, %f72;
	mov.b32 	%r114, %f73;
	shfl.sync.bfly.b32	%r115|%p10, %r114, 2, 31, -1;
	mov.b32 	%f74, %r115;
	add.f32 	%f75, %f73, %f74;
	mov.b32 	%r116, %f75;
	shfl.sync.bfly.b32	%r117|%p11, %r116, 1, 31, -1;
	mov.b32 	%f76, %r117;
	add.f32 	%f5, %f75, %f76;
	@%p6 bra 	$L__BB1_10;
	st.shared.f32 	[%r11], %f5;
$L__BB1_10:
	setp.gt.u32 	%p12, %r3, 31;
	bar.sync 	0;
	@%p12 bra 	$L__BB1_15;
	setp.gt.u32 	%p13, %r13, 3;
	mov.f32 	%f240, 0f00000000;
	@%p13 bra 	$L__BB1_13;
	ld.shared.f32 	%f240, [%r14];
$L__BB1_13:
	setp.ne.s32 	%p14, %r13, 0;
	mov.b32 	%r118, %f240;
	shfl.sync.bfly.b32	%r119|%p15, %r118, 16, 31, -1;
	mov.b32 	%f78, %r119;
	add.f32 	%f79, %f240, %f78;
	mov.b32 	%r120, %f79;
	shfl.sync.bfly.b32	%r121|%p16, %r120, 8, 31, -1;
	mov.b32 	%f80, %r121;
	add.f32 	%f81, %f79, %f80;
	mov.b32 	%r122, %f81;
	shfl.sync.bfly.b32	%r123|%p17, %r122, 4, 31, -1;
	mov.b32 	%f82, %r123;
	add.f32 	%f83, %f81, %f82;
	mov.b32 	%r124, %f83;
	shfl.sync.bfly.b32	%r125|%p18, %r124, 2, 31, -1;
	mov.b32 	%f84, %r125;
	add.f32 	%f85, %f83, %f84;
	mov.b32 	%r126, %f85;
	shfl.sync.bfly.b32	%r127|%p19, %r126, 1, 31, -1;
	mov.b32 	%f86, %r127;
	add.f32 	%f8, %f85, %f86;
	@%p14 bra 	$L__BB1_15;
	st.shared.f32 	[smem+512], %f8;
$L__BB1_15:
	setp.ne.s32 	%p20, %r3, 0;
	bar.sync 	0;
	@%p20 bra 	$L__BB1_17;
	ld.shared.f32 	%f87, [smem+512];
	mul.f32 	%f88, %f59, %f87;
	cvt.rn.f32.s32 	%f89, %r235;
	fma.rn.f32 	%f90, %f237, %f89, %f88;
	st.shared.f32 	[%r236+-4], %f90;
	max.f32 	%f241, %f241, %f90;
$L__BB1_17:
	bar.sync 	0;
	add.s64 	%rd41, %rd3, %rd40;
	ld.global.nc.u16 	%rs3, [%rd41];
	// begin inline asm
	{ cvt.f32.bf16 %f91, %rs3;}

	// end inline asm
	ld.shared.f32 	%f92, [%r9];
	mul.f32 	%f93, %f91, %f92;
	mov.b32 	%r128, %f93;
	shfl.sync.bfly.b32	%r129|%p22, %r128, 16, 31, -1;
	mov.b32 	%f94, %r129;
	add.f32 	%f95, %f93, %f94;
	mov.b32 	%r130, %f95;
	shfl.sync.bfly.b32	%r131|%p23, %r130, 8, 31, -1;
	mov.b32 	%f96, %r131;
	add.f32 	%f97, %f95, %f96;
	mov.b32 	%r132, %f97;
	shfl.sync.bfly.b32	%r133|%p24, %r132, 4, 31, -1;
	mov.b32 	%f98, %r133;
	add.f32 	%f99, %f97, %f98;
	mov.b32 	%r134, %f99;
	shfl.sync.bfly.b32	%r135|%p25, %r134, 2, 31, -1;
	mov.b32 	%f100, %r135;
	add.f32 	%f101, %f99, %f100;
	mov.b32 	%r136, %f101;
	shfl.sync.bfly.b32	%r137|%p26, %r136, 1, 31, -1;
	mov.b32 	%f102, %r137;
	add.f32 	%f11, %f101, %f102;
	@%p6 bra 	$L__BB1_19;
	st.shared.f32 	[%r11], %f11;
$L__BB1_19:
	setp.gt.u32 	%p27, %r3, 31;
	bar.sync 	0;
	@%p27 bra 	$L__BB1_24;
	setp.gt.u32 	%p28, %r13, 3;
	mov.f32 	%f242, 0f00000000;
	@%p28 bra 	$L__BB1_22;
	ld.shared.f32 	%f242, [%r14];
$L__BB1_22:
	setp.ne.s32 	%p29, %r13, 0;
	mov.b32 	%r138, %f242;
	shfl.sync.bfly.b32	%r139|%p30, %r138, 16, 31, -1;
	mov.b32 	%f104, %r139;
	add.f32 	%f105, %f242, %f104;
	mov.b32 	%r140, %f105;
	shfl.sync.bfly.b32	%r141|%p31, %r140, 8, 31, -1;
	mov.b32 	%f106, %r141;
	add.f32 	%f107, %f105, %f106;
	mov.b32 	%r142, %f107;
	shfl.sync.bfly.b32	%r143|%p32, %r142, 4, 31, -1;
	mov.b32 	%f108, %r143;
	add.f32 	%f109, %f107, %f108;
	mov.b32 	%r144, %f109;
	shfl.sync.bfly.b32	%r145|%p33, %r144, 2, 31, -1;
	mov.b32 	%f110, %r145;
	add.f32 	%f111, %f109, %f110;
	mov.b32 	%r146, %f111;
	shfl.sync.bfly.b32	%r147|%p34, %r146, 1, 31, -1;
	mov.b32 	%f112, %r147;
	add.f32 	%f14, %f111, %f112;
	@%p29 bra 	$L__BB1_24;
	st.shared.f32 	[smem+512], %f14;
$L__BB1_24:
	setp.ne.s32 	%p35, %r3, 0;
	bar.sync 	0;
	@%p35 bra 	$L__BB1_26;
	ld.shared.f32 	%f113, [smem+512];
	mul.f32 	%f114, %f59, %f113;
	add.s32 	%r148, %r235, 1;
	cvt.rn.f32.s32 	%f115, %r148;
	fma.rn.f32 	%f116, %f237, %f115, %f114;
	st.shared.f32 	[%r236], %f116;
	max.f32 	%f241, %f241, %f116;
$L__BB1_26:
	and.b32  	%r238, %r19, 30;
	bar.sync 	0;
	add.s32 	%r237, %r237, 2;
	add.s32 	%r236, %r236, 8;
	add.s32 	%r235, %r235, 2;
	add.s32 	%r234, %r234, %r16;
	setp.ne.s32 	%p36, %r237, 0;
	@%p36 bra 	$L__BB1_8;
$L__BB1_27:
	and.b32  	%r149, %r19, 1;
	setp.eq.b32 	%p37, %r149, 1;
	not.pred 	%p38, %p37;
	@%p38 bra 	$L__BB1_38;
	setp.ne.s32 	%p39, %r13, 0;
	mad.lo.s32 	%r150, %r238, %r7, %r21;
	mul.wide.s32 	%rd42, %r150, 2;
	add.s64 	%rd43, %rd1, %rd42;
	ld.global.nc.u16 	%rs4, [%rd43];
	// begin inline asm
	{ cvt.f32.bf16 %f117, %rs4;}

	// end inline asm
	ld.shared.f32 	%f118, [%r9];
	mul.f32 	%f119, %f117, %f118;
	mov.b32 	%r151, %f119;
	shfl.sync.bfly.b32	%r152|%p40, %r151, 16, 31, -1;
	mov.b32 	%f120, %r152;
	add.f32 	%f121, %f119, %f120;
	mov.b32 	%r153, %f121;
	shfl.sync.bfly.b32	%r154|%p41, %r153, 8, 31, -1;
	mov.b32 	%f122, %r154;
	add.f32 	%f123, %f121, %f122;
	mov.b32 	%r155, %f123;
	shfl.sync.bfly.b32	%r156|%p42, %r155, 4, 31, -1;
	mov.b32 	%f124, %r156;
	add.f32 	%f125, %f123, %f124;
	mov.b32 	%r157, %f125;
	shfl.sync.bfly.b32	%r158|%p43, %r157, 2, 31, -1;
	mov.b32 	%f126, %r158;
	add.f32 	%f127, %f125, %f126;
	mov.b32 	%r159, %f127;
	shfl.sync.bfly.b32	%r160|%p44, %r159, 1, 31, -1;
	mov.b32 	%f128, %r160;
	add.f32 	%f19, %f127, %f128;
	@%p39 bra 	$L__BB1_30;
	st.shared.f32 	[%r11], %f19;
$L__BB1_30:
	setp.gt.u32 	%p45, %r3, 31;
	bar.sync 	0;
	@%p45 bra 	$L__BB1_35;
	setp.gt.u32 	%p46, %r13, 3;
	mov.f32 	%f246, 0f00000000;
	@%p46 bra 	$L__BB1_33;
	ld.shared.f32 	%f246, [%r14];
$L__BB1_33:
	mov.b32 	%r161, %f246;
	shfl.sync.bfly.b32	%r162|%p48, %r161, 16, 31, -1;
	mov.b32 	%f130, %r162;
	add.f32 	%f131, %f246, %f130;
	mov.b32 	%r163, %f131;
	shfl.sync.bfly.b32	%r164|%p49, %r163, 8, 31, -1;
	mov.b32 	%f132, %r164;
	add.f32 	%f133, %f131, %f132;
	mov.b32 	%r165, %f133;
	shfl.sync.bfly.b32	%r166|%p50, %r165, 4, 31, -1;
	mov.b32 	%f134, %r166;
	add.f32 	%f135, %f133, %f134;
	mov.b32 	%r167, %f135;
	shfl.sync.bfly.b32	%r168|%p51, %r167, 2, 31, -1;
	mov.b32 	%f136, %r168;
	add.f32 	%f137, %f135, %f136;
	mov.b32 	%r169, %f137;
	shfl.sync.bfly.b32	%r170|%p52, %r169, 1, 31, -1;
	mov.b32 	%f138, %r170;
	add.f32 	%f22, %f137, %f138;
	@%p39 bra 	$L__BB1_35;
	st.shared.f32 	[smem+512], %f22;
$L__BB1_35:
	setp.ne.s32 	%p53, %r3, 0;
	bar.sync 	0;
	@%p53 bra 	$L__BB1_37;
	mov.u32 	%r171, smem;
	ld.shared.f32 	%f139, [smem+512];
	add.s32 	%r172, %r238, %r20;
	mul.f32 	%f140, %f59, %f139;
	sub.s32 	%r173, %r172, %r5;
	add.s32 	%r174, %r173, 1;
	cvt.rn.f32.s32 	%f141, %r174;
	fma.rn.f32 	%f142, %f237, %f141, %f140;
	shl.b32 	%r175, %r172, 2;
	add.s32 	%r176, %r171, %r175;
	st.shared.f32 	[%r176+528], %f142;
	max.f32 	%f241, %f241, %f142;
$L__BB1_37:
	bar.sync 	0;
$L__BB1_38:
	add.s32 	%r233, %r233, 1;
	add.s32 	%r232, %r232, -16;
	setp.ne.s32 	%p54, %r233, %r15;
	@%p54 bra 	$L__BB1_5;
$L__BB1_39:
	setp.ne.s32 	%p55, %r3, 0;
	@%p55 bra 	$L__BB1_41;
	st.shared.f32 	[smem+512], %f241;
$L__BB1_41:
	bar.sync 	0;
	ld.shared.f32 	%f27, [smem+512];
	setp.ge.s32 	%p56, %r3, %r5;
	mov.f32 	%f254, 0f00000000;
	@%p56 bra 	$L__BB1_48;
	not.b32 	%r177, %r3;
	add.s32 	%r37, %r5, %r177;
	and.b32  	%r178, %r37, 384;
	setp.eq.s32 	%p57, %r178, 384;
	mov.f32 	%f254, 0f00000000;
	mov.u32 	%r242, %r3;
	@%p57 bra 	$L__BB1_45;
	shl.b32 	%r179, %r3, 2;
	mov.u32 	%r180, smem;
	add.s32 	%r181, %r179, %r180;
	add.s32 	%r240, %r181, 528;
	shr.u32 	%r182, %r37, 7;
	add.s32 	%r183, %r182, 1;
	and.b32  	%r184, %r183, 3;
	neg.s32 	%r239, %r184;
	mov.f32 	%f254, 0f00000000;
	mov.u32 	%r242, %r3;
$L__BB1_44:
	.pragma "nounroll";
	ld.shared.f32 	%f147, [%r240];
	sub.f32 	%f148, %f147, %f27;
	mul.f32 	%f149, %f148, 0f3FB8AA3B;
	ex2.approx.f32 	%f150, %f149;
	st.shared.f32 	[%r240], %f150;
	add.f32 	%f254, %f254, %f150;
	add.s32 	%r242, %r242, 128;
	add.s32 	%r240, %r240, 512;
	add.s32 	%r239, %r239, 1;
	setp.ne.s32 	%p58, %r239, 0;
	@%p58 bra 	$L__BB1_44;
$L__BB1_45:
	setp.lt.u32 	%p59, %r37, 384;
	@%p59 bra 	$L__BB1_48;
	shl.b32 	%r185, %r242, 2;
	mov.u32 	%r186, smem;
	add.s32 	%r187, %r185, %r186;
	add.s32 	%r243, %r187, 2064;
$L__BB1_47:
	ld.shared.f32 	%f151, [%r243+-1536];
	sub.f32 	%f152, %f151, %f27;
	mul.f32 	%f153, %f152, 0f3FB8AA3B;
	ex2.approx.f32 	%f154, %f153;
	st.shared.f32 	[%r243+-1536], %f154;
	add.f32 	%f155, %f254, %f154;
	ld.shared.f32 	%f156, [%r243+-1024];
	sub.f32 	%f157, %f156, %f27;
	mul.f32 	%f158, %f157, 0f3FB8AA3B;
	ex2.approx.f32 	%f159, %f158;
	st.shared.f32 	[%r243+-1024], %f159;
	add.f32 	%f160, %f155, %f159;
	ld.shared.f32 	%f161, [%r243+-512];
	sub.f32 	%f162, %f161, %f27;
	mul.f32 	%f163, %f162, 0f3FB8AA3B;
	ex2.approx.f32 	%f164, %f163;
	st.shared.f32 	[%r243+-512], %f164;
	add.f32 	%f165, %f160, %f164;
	ld.shared.f32 	%f166, [%r243];
	sub.f32 	%f167, %f166, %f27;
	mul.f32 	%f168, %f167, 0f3FB8AA3B;
	ex2.approx.f32 	%f169, %f168;
	st.shared.f32 	[%r243], %f169;
	add.f32 	%f254, %f165, %f169;
	add.s32 	%r242, %r242, 512;
	add.s32 	%r243, %r243, 2048;
	setp.lt.s32 	%p60, %r242, %r5;
	@%p60 bra 	$L__BB1_47;
$L__BB1_48:
	bar.sync 	0;
	and.b32  	%r52, %r3, 31;
	mov.b32 	%r188, %f254;
	shfl.sync.bfly.b32	%r189|%p61, %r188, 16, 31, -1;
	mov.b32 	%f170, %r189;
	add.f32 	%f171, %f254, %f170;
	mov.b32 	%r190, %f171;
	shfl.sync.bfly.b32	%r191|%p62, %r190, 8, 31, -1;
	mov.b32 	%f172, %r191;
	add.f32 	%f173, %f171, %f172;
	mov.b32 	%r192, %f173;
	shfl.sync.bfly.b32	%r193|%p63, %r192, 4, 31, -1;
	mov.b32 	%f174, %r193;
	add.f32 	%f175, %f173, %f174;
	mov.b32 	%r194, %f175;
	shfl.sync.bfly.b32	%r195|%p64, %r194, 2, 31, -1;
	mov.b32 	%f176, %r195;
	add.f32 	%f177, %f175, %f176;
	mov.b32 	%r196, %f177;
	shfl.sync.bfly.b32	%r197|%p65, %r196, 1, 31, -1;
	mov.b32 	%f178, %r197;
	add.f32 	%f35, %f177, %f178;
	setp.ne.s32 	%p66, %r52, 0;
	@%p66 bra 	$L__BB1_50;
	st.shared.f32 	[%r11], %f35;
$L__BB1_50:
	bar.sync 	0;
	setp.gt.u32 	%p67, %r3, 31;
	@%p67 bra 	$L__BB1_55;
	setp.gt.u32 	%p68, %r52, 3;
	mov.f32 	%f255, 0f00000000;
	@%p68 bra 	$L__BB1_53;
	shl.b32 	%r198, %r52, 2;
	mov.u32 	%r199, smem;
	add.s32 	%r200, %r199, %r198;
	ld.shared.f32 	%f255, [%r200+512];
$L__BB1_53:
	setp.ne.s32 	%p69, %r52, 0;
	mov.b32 	%r201, %f255;
	shfl.sync.bfly.b32	%r202|%p70, %r201, 16, 31, -1;
	mov.b32 	%f180, %r202;
	add.f32 	%f181, %f255, %f180;
	mov.b32 	%r203, %f181;
	shfl.sync.bfly.b32	%r204|%p71, %r203, 8, 31, -1;
	mov.b32 	%f182, %r204;
	add.f32 	%f183, %f181, %f182;
	mov.b32 	%r205, %f183;
	shfl.sync.bfly.b32	%r206|%p72, %r205, 4, 31, -1;
	mov.b32 	%f184, %r206;
	add.f32 	%f185, %f183, %f184;
	mov.b32 	%r207, %f185;
	shfl.sync.bfly.b32	%r208|%p73, %r207, 2, 31, -1;
	mov.b32 	%f186, %r208;
	add.f32 	%f187, %f185, %f186;
	mov.b32 	%r209, %f187;
	shfl.sync.bfly.b32	%r210|%p74, %r209, 1, 31, -1;
	mov.b32 	%f188, %r210;
	add.f32 	%f38, %f187, %f188;
	@%p69 bra 	$L__BB1_55;
	st.shared.f32 	[smem+512], %f38;
$L__BB1_55:
	setp.ge.s32 	%p75, %r3, %r5;
	bar.sync 	0;
	ld.shared.f32 	%f189, [smem+512];
	add.f32 	%f190, %f189, 0f358637BD;
	mov.f32 	%f191, 0f3F800000;
	div.approx.f32 	%f39, %f191, %f190;
	@%p75 bra 	$L__BB1_62;
	not.b32 	%r211, %r3;
	add.s32 	%r53, %r5, %r211;
	and.b32  	%r212, %r53, 384;
	setp.eq.s32 	%p76, %r212, 384;
	mov.u32 	%r249, %r3;
	@%p76 bra 	$L__BB1_59;
	shr.u32 	%r213, %r53, 7;
	add.s32 	%r214, %r213, 1;
	and.b32  	%r215, %r214, 3;
	shl.b32 	%r216, %r3, 2;
	mov.u32 	%r217, smem;
	add.s32 	%r218, %r216, %r217;
	add.s32 	%r246, %r218, 528;
	neg.s32 	%r245, %r215;
	shl.b32 	%r219, %r214, 7;
	and.b32  	%r220, %r219, 384;
	add.s32 	%r249, %r3, %r220;
$L__BB1_58:
	.pragma "nounroll";
	ld.shared.f32 	%f192, [%r246];
	mul.f32 	%f193, %f39, %f192;
	st.shared.f32 	[%r246], %f193;
	add.s32 	%r246, %r246, 512;
	add.s32 	%r245, %r245, 1;
	setp.ne.s32 	%p77, %r245, 0;
	@%p77 bra 	$L__BB1_58;
$L__BB1_59:
	setp.lt.u32 	%p78, %r53, 384;
	@%p78 bra 	$L__BB1_62;
	shl.b32 	%r221, %r249, 2;
	mov.u32 	%r222, smem;
	add.s32 	%r223, %r221, %r222;
	add.s32 	%r248, %r223, 2064;
$L__BB1_61:
	ld.shared.f32 	%f194, [%r248+-1536];
	mul.f32 	%f195, %f39, %f194;
	st.shared.f32 	[%r248+-1536], %f195;
	ld.shared.f32 	%f196, [%r248+-1024];
	mul.f32 	%f197, %f39, %f196;
	st.shared.f32 	[%r248+-1024], %f197;
	ld.shared.f32 	%f198, [%r248+-512];
	mul.f32 	%f199, %f39, %f198;
	st.shared.f32 	[%r248+-512], %f199;
	ld.shared.f32 	%f200, [%r248];
	mul.f32 	%f201, %f39, %f200;
	st.shared.f32 	[%r248], %f201;
	add.s32 	%r249, %r249, 512;
	add.s32 	%r248, %r248, 2048;
	setp.lt.s32 	%p79, %r249, %r5;
	@%p79 bra 	$L__BB1_61;
$L__BB1_62:
	setp.lt.s32 	%p80, %r5, 1;
	bar.sync 	0;
	mov.f32 	%f257, 0f00000000;
	@%p80 bra 	$L__BB1_82;
	ld.param.u64 	%rd51, [paged_attention_v1_bf16_alibi_param_3];
	mul.lo.s32 	%r67, %r78, %r2;
	shl.b32 	%r225, %r4, 7;
	add.s32 	%r68, %r225, %r3;
	max.s32 	%r69, %r10, 1;
	cvta.to.global.u64 	%rd4, %rd51;
	mov.f32 	%f257, 0f00000000;
	mov.b32 	%r251, 0;
	mul.wide.s32 	%rd6, %r7, 2;
	mov.u32 	%r250, %r5;
$L__BB1_64:
	shl.b32 	%r72, %r251, 4;
	setp.le.s32 	%p81, %r5, %r72;
	@%p81 bra 	$L__BB1_81;
	add.s32 	%r226, %r251, %r67;
	mul.wide.s32 	%rd44, %r226, 4;
	add.s64 	%rd45, %rd2, %rd44;
	ld.global.nc.u32 	%r227, [%rd45];
	mad.lo.s32 	%r228, %r227, %r6, %r68;
	mul.wide.s32 	%rd46, %r228, 2;
	add.s64 	%rd5, %rd4, %rd46;
	ld.global.nc.u16 	%rs5, [%rd5];
	// begin inline asm
	{ cvt.f32.bf16 %f204, %rs5;}

	// end inline asm
	shl.b32 	%r229, %r72, 2;
	mov.u32 	%r230, smem;
	add.s32 	%r231, %r230, %r229;
	add.s32 	%r73, %r231, 528;
	ld.shared.f32 	%f205, [%r231+528];
	fma.rn.f32 	%f257, %f204, %f205, %f257;
	setp.lt.s32 	%p82, %r250, 2;
	@%p82 bra 	$L__BB1_81;
	add.s64 	%rd7, %rd5, %rd6;
	ld.global.nc.u16 	%rs6, [%rd7];
	// begin inline asm
	{ cvt.f32.bf16 %f206, %rs6;}

	// end inline asm
	ld.shared.f32 	%f207, [%r73+4];
	fma.rn.f32 	%f257, %f206, %f207, %f257;
	setp.eq.s32 	%p83, %r250, 2;
	@%p83 bra 	$L__BB1_81;
	add.s64 	%rd8, %rd7, %rd6;
	ld.global.nc.u16 	%rs7, [%rd8];
	// begin inline asm
	{ cvt.f32.bf16 %f208, %rs7;}

	// end inline asm
	ld.shared.f32 	%f209, [%r73+8];
	fma.rn.f32 	%f257, %f208, %f209, %f257;
	setp.eq.s32 	%p84, %r250, 3;
	@%p84 bra 	$L__BB1_81;
	add.s64 	%rd9, %rd8, %rd6;
	ld.global.nc.u16 	%rs8, [%rd9];
	// begin inline asm
	{ cvt.f32.bf16 %f210, %rs8;}

	// end inline asm
	ld.shared.f32 	%f211, [%r73+12];
	fma.rn.f32 	%f257, %f210, %f211, %f257;
	setp.eq.s32 	%p85, %r250, 4;
	@%p85 bra 	$L__BB1_81;
	add.s64 	%rd10, %rd9, %rd6;
	ld.global.nc.u16 	%rs9, [%rd10];
	// begin inline asm
	{ cvt.f32.bf16 %f212, %rs9;}

	// end inline asm
	ld.shared.f32 	%f213, [%r73+16];
	fma.rn.f32 	%f257, %f212, %f213, %f257;
	setp.eq.s32 	%p86, %r250, 5;
	@%p86 bra 	$L__BB1_81;
	add.s64 	%rd11, %rd10, %rd6;
	ld.global.nc.u16 	%rs10, [%rd11];
	// begin inline asm
	{ cvt.f32.bf16 %f214, %rs10;}

	// end inline asm
	ld.shared.f32 	%f215, [%r73+20];
	fma.rn.f32 	%f257, %f214, %f215, %f257;
	setp.eq.s32 	%p87, %r250, 6;
	@%p87 bra 	$L__BB1_81;
	add.s64 	%rd12, %rd11, %rd6;
	ld.global.nc.u16 	%rs11, [%rd12];
	// begin inline asm
	{ cvt.f32.bf16 %f216, %rs11;}

	// end inline asm
	ld.shared.f32 	%f217, [%r73+24];
	fma.rn.f32 	%f257, %f216, %f217, %f257;
	setp.eq.s32 	%p88, %r250, 7;
	@%p88 bra 	$L__BB1_81;
	add.s64 	%rd13, %rd12, %rd6;
	ld.global.nc.u16 	%rs12, [%rd13];
	// begin inline asm
	{ cvt.f32.bf16 %f218, %rs12;}

	// end inline asm
	ld.shared.f32 	%f219, [%r73+28];
	fma.rn.f32 	%f257, %f218, %f219, %f257;
	setp.eq.s32 	%p89, %r250, 8;
	@%p89 bra 	$L__BB1_81;
	add.s64 	%rd14, %rd13, %rd6;
	ld.global.nc.u16 	%rs13, [%rd14];
	// begin inline asm
	{ cvt.f32.bf16 %f220, %rs13;}

	// end inline asm
	ld.shared.f32 	%f221, [%r73+32];
	fma.rn.f32 	%f257, %f220, %f221, %f257;
	setp.eq.s32 	%p90, %r250, 9;
	@%p90 bra 	$L__BB1_81;
	add.s64 	%rd15, %rd14, %rd6;
	ld.global.nc.u16 	%rs14, [%rd15];
	// begin inline asm
	{ cvt.f32.bf16 %f222, %rs14;}

	// end inline asm
	ld.shared.f32 	%f223, [%r73+36];
	fma.rn.f32 	%f257, %f222, %f223, %f257;
	setp.eq.s32 	%p91, %r250, 10;
	@%p91 bra 	$L__BB1_81;
	add.s64 	%rd16, %rd15, %rd6;
	ld.global.nc.u16 	%rs15, [%rd16];
	// begin inline asm
	{ cvt.f32.bf16 %f224, %rs15;}

	// end inline asm
	ld.shared.f32 	%f225, [%r73+40];
	fma.rn.f32 	%f257, %f224, %f225, %f257;
	setp.eq.s32 	%p92, %r250, 11;
	@%p92 bra 	$L__BB1_81;
	add.s64 	%rd17, %rd16, %rd6;
	ld.global.nc.u16 	%rs16, [%rd17];
	// begin inline asm
	{ cvt.f32.bf16 %f226, %rs16;}

	// end inline asm
	ld.shared.f32 	%f227, [%r73+44];
	fma.rn.f32 	%f257, %f226, %f227, %f257;
	setp.eq.s32 	%p93, %r250, 12;
	@%p93 bra 	$L__BB1_81;
	add.s64 	%rd18, %rd17, %rd6;
	ld.global.nc.u16 	%rs17, [%rd18];
	// begin inline asm
	{ cvt.f32.bf16 %f228, %rs17;}

	// end inline asm
	ld.shared.f32 	%f229, [%r73+48];
	fma.rn.f32 	%f257, %f228, %f229, %f257;
	setp.eq.s32 	%p94, %r250, 13;
	@%p94 bra 	$L__BB1_81;
	add.s64 	%rd19, %rd18, %rd6;
	ld.global.nc.u16 	%rs18, [%rd19];
	// begin inline asm
	{ cvt.f32.bf16 %f230, %rs18;}

	// end inline asm
	ld.shared.f32 	%f231, [%r73+52];
	fma.rn.f32 	%f257, %f230, %f231, %f257;
	setp.eq.s32 	%p95, %r250, 14;
	@%p95 bra 	$L__BB1_81;
	add.s64 	%rd20, %rd19, %rd6;
	ld.global.nc.u16 	%rs19, [%rd20];
	// begin inline asm
	{ cvt.f32.bf16 %f232, %rs19;}

	// end inline asm
	ld.shared.f32 	%f233, [%r73+56];
	fma.rn.f32 	%f257, %f232, %f233, %f257;
	setp.eq.s32 	%p96, %r250, 15;
	@%p96 bra 	$L__BB1_81;
	add.s64 	%rd47, %rd20, %rd6;
	ld.global.nc.u16 	%rs20, [%rd47];
	// begin inline asm
	{ cvt.f32.bf16 %f234, %rs20;}

	// end inline asm
	ld.shared.f32 	%f235, [%r73+60];
	fma.rn.f32 	%f257, %f234, %f235, %f257;
$L__BB1_81:
	add.s32 	%r251, %r251, 1;
	add.s32 	%r250, %r250, -16;
	setp.ne.s32 	%p97, %r251, %r69;
	@%p97 bra 	$L__BB1_64;
$L__BB1_82:
	// begin inline asm
	{  cvt.rn.bf16.f32 %rs21, %f257;}

	// end inline asm
	cvta.to.global.u64 	%rd48, %rd21;
	mul.wide.s32 	%rd49, %r8, 2;
	add.s64 	%rd50, %rd48, %rd49;
	st.global.u16 	[%rd50], %rs21;
$L__BB1_83:
	ret;

}


// ===== COMPILED SASS (sm_100) =====

	.target	sm_100

	.elftype	@"ET_EXEC"


//--------------------- .note.nv.tkinfo           --------------------------
	.section	.note.nv.tkinfo,"",@"SHT_NOTE"
	.sectionflags	@"SHF_NOTE_NV_TKINFO"
	.tkinfo
        /*0018*/ 	.word	0x00000002
        /*0030*/ 	.string	""
        /*0030*/ 	.string	"ptxas"
        /*0030*/ 	.string	"Cuda compilation tools, release 13.0, V13.0.88"
        /*0030*/ 	.string	"Build cuda_13.0.r13.0/compiler.36424714_0"
        /*0030*/ 	.string	"-arch sm_100 -m 64 "



//--------------------- .note.nv.cuinfo           --------------------------
	.section	.note.nv.cuinfo,"",@"SHT_NOTE"
	.sectionflags	@"SHF_NOTE_NV_CUINFO"
        /*0018*/ 	.short	0x0002
        /*001a*/ 	.short	0x0064
        /*001c*/ 	.short	0x0082
	.zero		2


//--------------------- .nv.info                  --------------------------
	.section	.nv.info,"",@"SHT_CUDA_INFO"
	.align	4


	//----- nvinfo : EIATTR_REGCOUNT
	.align		4
        /*0000*/ 	.byte	0x04, 0x2f
        /*0002*/ 	.short	(.L_1 - .L_0)
	.align		4
.L_0:
        /*0004*/ 	.word	index@(paged_attention_v1_bf16)
        /*0008*/ 	.word	0x00000020


	//----- nvinfo : EIATTR_FRAME_SIZE
	.align		4
.L_1:
        /*000c*/ 	.byte	0x04, 0x11
        /*000e*/ 	.short	(.L_3 - .L_2)
	.align		4
.L_2:
        /*0010*/ 	.word	index@(paged_attention_v1_bf16)
        /*0014*/ 	.word	0x00000000


	//----- nvinfo : EIATTR_REGCOUNT
	.align		4
.L_3:
        /*0018*/ 	.byte	0x04, 0x2f
        /*001a*/ 	.short	(.L_5 - .L_4)
	.align		4
.L_4:
        /*001c*/ 	.word	index@(paged_attention_v1_bf16_alibi)
        /*0020*/ 	.word	0x00000020


	//----- nvinfo : EIATTR_FRAME_SIZE
	.align		4
.L_5:
        /*0024*/ 	.byte	0x04, 0x11
        /*0026*/ 	.short	(.L_7 - .L_6)
	.align		4
.L_6:
        /*0028*/ 	.word	index@(paged_attention_v1_bf16_alibi)
        /*002c*/ 	.word	0x00000000


	//----- nvinfo : EIATTR_MIN_STACK_SIZE
	.align		4
.L_7:
        /*0030*/ 	.byte	0x04, 0x12
        /*0032*/ 	.short	(.L_9 - .L_8)
	.align		4
.L_8:
        /*0034*/ 	.word	index@(paged_attention_v1_bf16_alibi)
        /*0038*/ 	.word	0x00000000


	//----- nvinfo : EIATTR_MIN_STACK_SIZE
	.align		4
.L_9:
        /*003c*/ 	.byte	0x04, 0x12
        /*003e*/ 	.short	(.L_11 - .L_10)
	.align		4
.L_10:
        /*0040*/ 	.word	index@(paged_attention_v1_bf16)
        /*0044*/ 	.word	0x00000000
.L_11:


//--------------------- .nv.compat                --------------------------
	.section	.nv.compat,"",@"SHT_CUDA_COMPAT_INFO"
	.align	4
        /*0000*/ 	.byte	0x02, 0x09, 0x00, 0x00, 0x02, 0x02, 0x01, 0x00, 0x02, 0x05, 0x05, 0x00, 0x03, 0x07, 0x01, 0x01
        /*0010*/ 	.byte	0x02, 0x03, 0x00, 0x00, 0x02, 0x06, 0x01, 0x00, 0x04, 0x0b, 0x08, 0x00, 0x01, 0x00, 0x00, 0x00
        /*0020*/ 	.byte	0x00, 0x00, 0x00, 0x00


//--------------------- .nv.info.paged_attention_v1_bf16_alibi --------------------------
	.section	.nv.info.paged_attention_v1_bf16_alibi,"",@"SHT_CUDA_INFO"
	.sectionflags	@""
	.align	4


	//----- nvinfo : EIATTR_CUDA_API_VERSION
	.align		4
        /*0000*/ 	.byte	0x04, 0x37
        /*0002*/ 	.short	(.L_13 - .L_12)
.L_12:
        /*0004*/ 	.word	0x00000082


	//----- nvinfo : EIATTR_KPARAM_INFO
	.align		4
.L_13:
        /*0008*/ 	.byte	0x04, 0x17
        /*000a*/ 	.short	(.L_15 - .L_14)
.L_14:
        /*000c*/ 	.word	0x00000000
        /*0010*/ 	.short	0x000a
        /*0012*/ 	.short	0x0040
        /*0014*/ 	.byte	0x00, 0xf5, 0x21, 0x00


	//----- nvinfo : EIATTR_KPARAM_INFO
	.align		4
.L_15:
        /*0018*/ 	.byte	0x04, 0x17
        /*001a*/ 	.short	(.L_17 - .L_16)
.L_16:
        /*001c*/ 	.word	0x00000000
        /*0020*/ 	.short	0x0009
        /*0022*/ 	.short	0x003c
        /*0024*/ 	.byte	0x00, 0xf0, 0x11, 0x00


	//----- nvinfo : EIATTR_KPARAM_INFO
	.align		4
.L_17:
        /*0028*/ 	.byte	0x04, 0x17
        /*002a*/ 	.short	(.L_19 - .L_18)
.L_18:
        /*002c*/ 	.word	0x00000000
        /*0030*/ 	.short	0x0008
        /*0032*/ 	.short	0x0038
        /*0034*/ 	.byte	0x00, 0xf0, 0x11, 0x00


	//----- nvinfo : EIATTR_KPARAM_INFO
	.align		4
.L_19:
        /*0038*/ 	.byte	0x04, 0x17
        /*003a*/ 	.short	(.L_21 - .L_20)
.L_20:
        /*003c*/ 	.word	0x00000000
        /*0040*/ 	.short	0x0007
        /*0042*/ 	.short	0x0034
        /*0044*/ 	.byte	0x00, 0xf0, 0x11, 0x00


	//----- nvinfo : EIATTR_KPARAM_INFO
	.align		4
.L_21:
        /*0048*/ 	.byte	0x04, 0x17
        /*004a*/ 	.short	(.L_23 - .L_22)
.L_22:
        /*004c*/ 	.word	0x00000000
        /*0050*/ 	.short	0x0006
        /*0052*/ 	.short	0x0030
        /*0054*/ 	.byte	0x00, 0xf0, 0x11, 0x00


	//----- nvinfo : EIATTR_KPARAM_INFO
	.align		4
.L_23:
        /*0058*/ 	.byte	0x04, 0x17
        /*005a*/ 	.short	(.L_25 - .L_24)
.L_24:
        /*005c*/ 	.word	0x00000000
        /*0060*/ 	.short	0x0005
        /*0062*/ 	.short	0x0028
        /*0064*/ 	.byte	0x00, 0xf5, 0x21, 0x00


	//----- nvinfo : EIATTR_KPARAM_INFO
	.align		4
.L_25:
        /*0068*/ 	.byte	0x04, 0x17
        /*006a*/ 	.short	(.L_27 - .L_26)
.L_26:
        /*006c*/ 	.word	0x00000000
        /*0070*/ 	.short	0x0004
        /*0072*/ 	.short	0x0020
        /*0074*/ 	.byte	0x00, 0xf5, 0x21, 0x00


	//----- nvinfo : EIATTR_KPARAM_INFO
	.align		4
.L_27:
        /*0078*/ 	.byte	0x04, 0x17
        /*007a*/ 	.short	(.L_29 - .L_28)
.L_28:
        /*007c*/ 	.word	0x00000000
        /*0080*/ 	.short	0x0003
        /*0082*/ 	.short	0x0018
        /*0084*/ 	.byte	0x00, 0xf5, 0x21, 0x00


	//----- nvinfo : EIATTR_KPARAM_INFO
	.align		4
.L_29:
        /*0088*/ 	.byte	0x04, 0x17
        /*008a*/ 	.short	(.L_31 - .L_30)
.L_30:
        /*008c*/ 	.word	0x00000000
        /*0090*/ 	.short	0x0002
        /*0092*/ 	.short	0x0010
        /*0094*/ 	.byte	0x00, 0xf5, 0x21, 0x00


	//----- nvinfo : EIATTR_KPARAM_INFO
	.align		4
.L_31:
        /*0098*/ 	.byte	0x04, 0x17
        /*009a*/ 	.short	(.L_33 - .L_32)
.L_32:
        /*009c*/ 	.word	0x00000000
        /*00a0*/ 	.short	0x0001
        /*00a2*/ 	.short	0x0008
        /*00a4*/ 	.byte	0x00, 0xf5, 0x21, 0x00


	//----- nvinfo : EIATTR_KPARAM_INFO
	.align		4
.L_33:
        /*00a8*/ 	.byte	0x04, 0x17
        /*00aa*/ 	.short	(.L_35 - .L_34)
.L_34:
        /*00ac*/ 	.word	0x00000000
        /*00b0*/ 	.short	0x0000
        /*00b2*/ 	.short	0x0000
        /*00b4*/ 	.byte	0x00, 0xf5, 0x21, 0x00


	//----- nvinfo : EIATTR_SPARSE_MMA_MASK
	.align		4
.L_35:
        /*00b8*/ 	.byte	0x03, 0x50
        /*00ba*/ 	.short	0x0000


	//----- nvinfo : EIATTR_MAXREG_COUNT
	.align		4
        /*00bc*/ 	.byte	0x03, 0x1b
        /*00be*/ 	.short	0x00ff


	//----- nvinfo : EIATTR_NUM_BARRIERS
	.align		4
        /*00c0*/ 	.byte	0x02, 0x4c
        /*00c2*/ 	.byte	0x01
	.zero		1


	//----- nvinfo : EIATTR_MERCURY_ISA_VERSION
	.align		4
        /*00c4*/ 	.byte	0x03, 0x5f
        /*00c6*/ 	.short	0x0101


	//----- nvinfo : EIATTR_COOP_GROUP_MASK_REGIDS
	.align		4
        /*00c8*/ 	.byte	0x04, 0x29
        /*00ca*/ 	.short	(.L_37 - .L_36)


	//   ....[0]....
.L_36:
        /*00cc*/ 	.word	0xffffffff


	//   ....[1]....
        /*00d0*/ 	.word	0xffffffff


	//   ....[2]....
        /*00d4*/ 	.word	0xffffffff


	//   ....[3]....
        /*00d8*/ 	.word	0xffffffff


	//   ....[4]....
        /*00dc*/ 	.word	0xffffffff


	//   ....[5]....
        /*00e0*/ 	.word	0xffffffff


	//   ....[6]....
        /*00e4*/ 	.word	0xffffffff


	//   ....[7]....
        /*00e8*/ 	.word	0xffffffff


	//   ....[8]....
        /*00ec*/ 	.word	0xffffffff


	//   ....[9]....
        /*00f0*/ 	.word	0xffffffff


	//   ....[10]....
        /*00f4*/ 	.word	0xffffffff


	//   ....[11]....
        /*00f8*/ 	.word	0xffffffff


	//   ....[12]....
        /*00fc*/ 	.word	0xffffffff


	//   ....[13]....
        /*0100*/ 	.word	0xffffffff


	//   ....[14]....
        /*0104*/ 	.word	0xffffffff


	//   ....[15]....
        /*0108*/ 	.word	0xffffffff


	//   ....[16]....
        /*010c*/ 	.word	0xffffffff


	//   ....[17]....
        /*0110*/ 	.word	0xffffffff


	//   ....[18]....
        /*0114*/ 	.word	0xffffffff


	//   ....[19]....
        /*0118*/ 	.word	0xffffffff


	//   ....[20]....
        /*011c*/ 	.word	0xffffffff


	//   ....[21]....
        /*0120*/ 	.word	0xffffffff


	//   ....[22]....
        /*0124*/ 	.word	0xffffffff


	//   ....[23]....
        /*0128*/ 	.word	0xffffffff


	//   ....[24]....
        /*012c*/ 	.word	0xffffffff


	//   ....[25]....
        /*0130*/ 	.word	0xffffffff


	//   ....[26]....
        /*0134*/ 	.word	0xffffffff


	//   ....[27]....
        /*0138*/ 	.word	0xffffffff


	//   ....[28]....
        /*013c*/ 	.word	0xffffffff


	//   ....[29]....
        /*0140*/ 	.word	0xffffffff


	//   ....[30]....
        /*0144*/ 	.word	0xffffffff


	//   ....[31]....
        /*0148*/ 	.word	0xffffffff


	//   ....[32]....
        /*014c*/ 	.word	0xffffffff


	//   ....[33]....
        /*0150*/ 	.word	0xffffffff


	//   ....[34]....
        /*0154*/ 	.word	0xffffffff


	//   ....[35]....
        /*0158*/ 	.word	0xffffffff


	//   ....[36]....
        /*015c*/ 	.word	0xffffffff


	//   ....[37]....
        /*0160*/ 	.word	0xffffffff


	//   ....[38]....
        /*0164*/ 	.word	0xffffffff


	//   ....[39]....
        /*0168*/ 	.word	0xffffffff


	//   ....[40]....
        /*016c*/ 	.word	0x05000010


	//   ....[41]....
        /*0170*/ 	.word	0x05000010


	//   ....[42]....
        /*0174*/ 	.word	0x05000010


	//   ....[43]....
        /*0178*/ 	.word	0x05000010


	//   ....[44]....
        /*017c*/ 	.word	0x05000010


	//   ....[45]....
        /*0180*/ 	.word	0x05000010


	//   ....[46]....
        /*0184*/ 	.word	0x05000010


	//   ....[47]....
        /*0188*/ 	.word	0x05000010


	//   ....[48]....
        /*018c*/ 	.word	0x05000010


	//   ....[49]....
        /*0190*/ 	.word	0x05000010


	//   ....[50]....
        /*0194*/ 	.word	0x05000010


	//   ....[51]....
        /*0198*/ 	.word	0x05000010


	//   ....[52]....
        /*019c*/ 	.word	0x05000010


	//   ....[53]....
        /*01a0*/ 	.word	0x05000010


	//   ....[54]....
        /*01a4*/ 	.word	0x05000010


	//   ....[55]....
        /*01a8*/ 	.word	0x05000010


	//   ....[56]....
        /*01ac*/ 	.word	0x05000010


	//   ....[57]....
        /*01b0*/ 	.word	0x05000010


	//   ....[58]....
        /*01b4*/ 	.word	0x05000010


	//   ....[59]....
        /*01b8*/ 	.word	0x05000010


	//----- nvinfo : EIATTR_COOP_GROUP_INSTR_OFFSETS
	.align		4
.L_37:
        /*01bc*/ 	.byte	0x04, 0x28
        /*01be*/ 	.short	(.L_39 - .L_38)


	//   ....[0]....
.L_38:
        /*01c0*/ 	.word	0x00000890


	//   ....[1]....
        /*01c4*/ 	.word	0x000008b0


	//   ....[2]....
        /*01c8*/ 	.word	0x000008d0


	//   ....[3]....
        /*01cc*/ 	.word	0x000008f0


	//   ....[4]....
        /*01d0*/ 	.word	0x00000910


	//   ....[5]....
        /*01d4*/ 	.word	0x000009c0


	//   ....[6]....
        /*01d8*/ 	.word	0x000009e0


	//   ....[7]....
        /*01dc*/ 	.word	0x00000a00


	//   ....[8]....
        /*01e0*/ 	.word	0x00000a20


	//   ....[9]....
        /*01e4*/ 	.word	0x00000a40


	//   ....[10]....
        /*01e8*/ 	.word	0x00000c00


	//   ....[11]....
        /*01ec*/ 	.word	0x00000c20


	//   ....[12]....
        /*01f0*/ 	.word	0x00000c40


	//   ....[13]....
        /*01f4*/ 	.word	0x00000c60


	//   ....[14]....
        /*01f8*/ 	.word	0x00000c80


	//   ....[15]....
        /*01fc*/ 	.word	0x00000d30


	//   ....[16]....
        /*0200*/ 	.word	0x00000d50


	//   ....[17]....
        /*0204*/ 	.word	0x00000d70


	//   ....[18]....
        /*0208*/ 	.word	0x00000d90


	//   ....[19]....
        /*020c*/ 	.word	0x00000db0


	//   ....[20]....
        /*0210*/ 	.word	0x00001030


	//   ....[21]....
        /*0214*/ 	.word	0x00001050


	//   ....[22]....
        /*0218*/ 	.word	0x00001070


	//   ....[23]....
        /*021c*/ 	.word	0x00001090


	//   ....[24]....
        /*0220*/ 	.word	0x000010b0


	//   ....[25]....
        /*0224*/ 	.word	0x00001150


	//   ....[26]....
        /*0228*/ 	.word	0x00001170


	//   ....[27]....
        /*022c*/ 	.word	0x00001190


	//   ....[28]....
        /*0230*/ 	.word	0x000011b0


	//   ....[29]....
        /*0234*/ 	.word	0x000011d0


	//   ....[30]....
        /*0238*/ 	.word	0x00001940


	//   ....[31]....
        /*023c*/ 	.word	0x00001970


	//   ....[32]....
        /*0240*/ 	.word	0x00001990


	//   ....[33]....
        /*0244*/ 	.word	0x000019c0


	//   ....[34]....
        /*0248*/ 	.word	0x000019e0


	//   ....[35]....
        /*024c*/ 	.word	0x00001ab0


	//   ....[36]....
        /*0250*/ 	.word	0x00001ad0


	//   ....[37]....
        /*0254*/ 	.word	0x00001af0


	//   ....[38]....
        /*0258*/ 	.word	0x00001b10


	//   ....[39]....
        /*025c*/ 	.word	0x00001b30


	//   ....[40]....
        /*0260*/ 	.word	0x00002d30


	//   ....[41]....
        /*0264*/ 	.word	0x00002d90


	//   ....[42]....
        /*0268*/ 	.word	0x00002df0


	//   ....[43]....
        /*026c*/ 	.word	0x00002e50


	//   ....[44]....
        /*0270*/ 	.word	0x00002eb0


	//   ....[45]....
        /*0274*/ 	.word	0x00002f30


	//   ....[46]....
        /*0278*/ 	.word	0x00002f90


	//   ....[47]....
        /*027c*/ 	.word	0x00002ff0


	//   ....[48]....
        /*0280*/ 	.word	0x00003050


	//   ....[49]....
        /*0284*/ 	.word	0x000030b0


	//   ....[50]....
        /*0288*/ 	.word	0x00003130


	//   ....[51]....
        /*028c*/ 	.word	0x00003190


	//   ....[52]....
        /*0290*/ 	.word	0x000031f0


	//   ....[53]....
        /*0294*/ 	.word	0x00003250


	//   ....[54]....
        /*0298*/ 	.word	0x000032b0


	//   ....[55]....
        /*029c*/ 	.word	0x00003330


	//   ....[56]....
        /*02a0*/ 	.word	0x00003390


	//   ....[57]....
        /*02a4*/ 	.word	0x000033f0


	//   ....[58]....
        /*02a8*/ 	.word	0x00003450


	//   ....[59]....
        /*02ac*/ 	.word	0x000034b0


	//----- nvinfo : EIATTR_VRC_CTA_INIT_COUNT
	.align		4
.L_39:
        /*02b0*/ 	.byte	0x02, 0x4a
	.zero		1
	.zero		1


	//----- nvinfo : EIATTR_EXIT_INSTR_OFFSETS
	.align		4
        /*02b4*/ 	.byte	0x04, 0x1c
        /*02b6*/ 	.short	(.L_41 - .L_40)


	//   ....[0]....
.L_40:
        /*02b8*/ 	.word	0x000000b0


	//   ....[1]....
        /*02bc*/ 	.word	0x00002cd0


	//----- nvinfo : EIATTR_CRS_STACK_SIZE
	.align		4
.L_41:
        /*02c0*/ 	.byte	0x04, 0x1e
        /*02c2*/ 	.short	(.L_43 - .L_42)
.L_42:
        /*02c4*/ 	.word	0x00000000


	//----- nvinfo : EIATTR_CBANK_PARAM_SIZE
	.align		4
.L_43:
        /*02c8*/ 	.byte	0x03, 0x19
        /*02ca*/ 	.short	0x0048


	//----- nvinfo : EIATTR_PARAM_CBANK
	.align		4
        /*02cc*/ 	.byte	0x04, 0x0a
        /*02ce*/ 	.short	(.L_45 - .L_44)
	.align		4
.L_44:
        /*02d0*/ 	.word	index@(.nv.constant0.paged_attention_v1_bf16_alibi)
        /*02d4*/ 	.short	0x0380
        /*02d6*/ 	.short	0x0048


	//----- nvinfo : EIATTR_SW_WAR
	.align		4
.L_45:
        /*02d8*/ 	.byte	0x04, 0x36
        /*02da*/ 	.short	(.L_47 - .L_46)
.L_46:
        /*02dc*/ 	.word	0x00000008
.L_47:


//--------------------- .nv.info.paged_attention_v1_bf16 --------------------------
	.section	.nv.info.paged_attention_v1_bf16,"",@"SHT_CUDA_INFO"
	.sectionflags	@""
	.align	4


	//----- nvinfo : EIATTR_CUDA_API_VERSION
	.align		4
        /*0000*/ 	.byte	0x04, 0x37
        /*0002*/ 	.short	(.L_49 - .L_48)
.L_48:
        /*0004*/ 	.word	0x00000082


	//----- nvinfo : EIATTR_KPARAM_INFO
	.align		4
.L_49:
        /*0008*/ 	.byte	0x04, 0x17
        /*000a*/ 	.short	(.L_51 - .L_50)
.L_50:
        /*000c*/ 	.word	0x00000000
        /*0010*/ 	.short	0x0009
        /*0012*/ 	.short	0x003c
        /*0014*/ 	.byte	0x00, 0xf0, 0x11, 0x00


	//----- nvinfo : EIATTR_KPARAM_INFO
	.align		4
.L_51:
        /*0018*/ 	.byte	0x04, 0x17
        /*001a*/ 	.short	(.L_53 - .L_52)
.L_52:
        /*001c*/ 	.word	0x00000000
        /*0020*/ 	.short	0x0008
        /*0022*/ 	.short	0x0038
        /*0024*/ 	.byte	0x00, 0xf0, 0x11, 0x00


	//----- nvinfo : EIATTR_KPARAM_INFO
	.align		4
.L_53:
        /*0028*/ 	.byte	0x04, 0x17
        /*002a*/ 	.short	(.L_55 - .L_54)
.L_54:
        /*002c*/ 	.word	0x00000000
        /*0030*/ 	.short	0x0007
        /*0032*/ 	.short	0x0034
        /*0034*/ 	.byte	0x00, 0xf0, 0x11, 0x00


	//----- nvinfo : EIATTR_KPARAM_INFO
	.align		4
.L_55:
        /*0038*/ 	.byte	0x04, 0x17
        /*003a*/ 	.short	(.L_57 - .L_56)
.L_56:
        /*003c*/ 	.word	0x00000000
        /*0040*/ 	.short	0x0006
        /*0042*/ 	.short	0x0030
        /*0044*/ 	.byte	0x00, 0xf0, 0x11, 0x00


	//----- nvinfo : EIATTR_KPARAM_INFO
	.align		4
.L_57:
        /*0048*/ 	.byte	0x04, 0x17
        /*004a*/ 	.short	(.L_59 - .L_58)
.L_58:
        /*004c*/ 	.word	0x00000000
        /*0050*/ 	.short	0x0005
        /*0052*/ 	.short	0x0028
        /*0054*/ 	.byte	0x00, 0xf5, 0x21, 0x00


	//----- nvinfo : EIATTR_KPARAM_INFO
	.align		4
.L_59:
        /*0058*/ 	.byte	0x04, 0x17
        /*005a*/ 	.short	(.L_61 - .L_60)
.L_60:
        /*005c*/ 	.word	0x00000000
        /*0060*/ 	.short	0x0004
        /*0062*/ 	.short	0x0020
        /*0064*/ 	.byte	0x00, 0xf5, 0x21, 0x00


	//----- nvinfo : EIATTR_KPARAM_INFO
	.align		4
.L_61:
        /*0068*/ 	.byte	0x04, 0x17
        /*006a*/ 	.short	(.L_63 - .L_62)
.L_62:
        /*006c*/ 	.word	0x00000000
        /*0070*/ 	.short	0x0003
        /*0072*/ 	.short	0x0018
        /*0074*/ 	.byte	0x00, 0xf5, 0x21, 0x00


	//----- nvinfo : EIATTR_KPARAM_INFO
	.align		4
.L_63:
        /*0078*/ 	.byte	0x04, 0x17
        /*007a*/ 	.short	(.L_65 - .L_64)
.L_64:
        /*007c*/ 	.word	0x00000000
        /*0080*/ 	.short	0x0002
        /*0082*/ 	.short	0x0010
        /*0084*/ 	.byte	0x00, 0xf5, 0x21, 0x00


	//----- nvinfo : EIATTR_KPARAM_INFO
	.align		4
.L_65:
        /*0088*/ 	.byte	0x04, 0x17
        /*008a*/ 	.short	(.L_67 - .L_66)
.L_66:
        /*008c*/ 	.word	0x00000000
        /*0090*/ 	.short	0x0001
        /*0092*/ 	.short	0x0008
        /*0094*/ 	.byte	0x00, 0xf5, 0x21, 0x00


	//----- nvinfo : EIATTR_KPARAM_INFO
	.align		4
.L_67:
        /*0098*/ 	.byte	0x04, 0x17
        /*009a*/ 	.short	(.L_69 - .L_68)
.L_68:
        /*009c*/ 	.word	0x00000000
        /*00a0*/ 	.short	0x0000
        /*00a2*/ 	.short	0x0000
        /*00a4*/ 	.byte	0x00, 0xf5, 0x21, 0x00


	//----- nvinfo : EIATTR_SPARSE_MMA_MASK
	.align		4
.L_69:
        /*00a8*/ 	.byte	0x03, 0x50
        /*00aa*/ 	.short	0x0000


	//----- nvinfo : EIATTR_MAXREG_COUNT
	.align		4
        /*00ac*/ 	.byte	0x03, 0x1b
        /*00ae*/ 	.short	0x00ff


	//----- nvinfo : EIATTR_NUM_BARRIERS
	.align		4
        /*00b0*/ 	.byte	0x02, 0x4c
        /*00b2*/ 	.byte	0x01
	.zero		1


	//----- nvinfo : EIATTR_MERCURY_ISA_VERSION
	.align		4
        /*00b4*/ 	.byte	0x03, 0x5f
        /*00b6*/ 	.short	0x0101


	//----- nvinfo : EIATTR_COOP_GROUP_MASK_REGIDS
	.align		4
        /*00b8*/ 	.byte	0x04, 0x29
        /*00ba*/ 	.short	(.L_71 - .L_70)


	//   ....[0]....
.L_70:
        /*00bc*/ 	.word	0xffffffff


	//   ....[1]....
        /*00c0*/ 	.word	0xffffffff


	//   ....[2]....
        /*00c4*/ 	.word	0xffffffff


	//   ....[3]....
        /*00c8*/ 	.word	0xffffffff


	//   ....[4]....
        /*00cc*/ 	.word	0xffffffff


	//   ....[5]....
        /*00d0*/ 	.word	0xffffffff


	//   ....[6]....
        /*00d4*/ 	.word	0xffffffff


	//   ....[7]....
        /*00d8*/ 	.word	0xffffffff


	//   ....[8]....
        /*00dc*/ 	.word	0xffffffff


	//   ....[9]....
        /*00e0*/ 	.word	0xffffffff


	//   ....[10]....
        /*00e4*/ 	.word	0xffffffff


	//   ....[11]....
        /*00e8*/ 	.word	0xffffffff


	//   ....[12]....
        /*00ec*/ 	.word	0xffffffff


	//   ....[13]....
        /*00f0*/ 	.word	0xffffffff


	//   ....[14]....
        /*00f4*/ 	.word	0xffffffff


	//   ....[15]....
        /*00f8*/ 	.word	0xffffffff


	//   ....[16]....
        /*00fc*/ 	.word	0xffffffff


	//   ....[17]....
        /*0100*/ 	.word	0xffffffff


	//   ....[18]....
        /*0104*/ 	.word	0xffffffff


	//   ....[19]....
        /*0108*/ 	.word	0xffffffff


	//   ....[20]....
        /*010c*/ 	.word	0xffffffff


	//   ....[21]....
        /*0110*/ 	.word	0xffffffff


	//   ....[22]....
        /*0114*/ 	.word	0xffffffff


	//   ....[23]....
        /*0118*/ 	.word	0xffffffff


	//   ....[24]....
        /*011c*/ 	.word	0xffffffff


	//   ....[25]....
        /*0120*/ 	.word	0xffffffff


	//   ....[26]....
        /*0124*/ 	.word	0xffffffff


	//   ....[27]....
        /*0128*/ 	.word	0xffffffff


	//   ....[28]....
        /*012c*/ 	.word	0xffffffff


	//   ....[29]....
        /*0130*/ 	.word	0xffffffff


	//   ....[30]....
        /*0134*/ 	.word	0xffffffff


	//   ....[31]....
        /*0138*/ 	.word	0xffffffff


	//   ....[32]....
        /*013c*/ 	.word	0xffffffff


	//   ....[33]....
        /*0140*/ 	.word	0xffffffff


	//   ....[34]....
        /*0144*/ 	.word	0xffffffff


	//   ....[35]....
        /*0148*/ 	.word	0xffffffff


	//   ....[36]....
        /*014c*/ 	.word	0xffffffff


	//   ....[37]....
        /*0150*/ 	.word	0xffffffff


	//   ....[38]....
        /*0154*/ 	.word	0xffffffff


	//   ....[39]....
        /*0158*/ 	.word	0xffffffff


	//   ....[40]....
        /*015c*/ 	.word	0x05000018


	//   ....[41]....
        /*0160*/ 	.word	0x05000018


	//   ....[42]....
        /*0164*/ 	.word	0x05000018


	//   ....[43]....
        /*0168*/ 	.word	0x05000018


	//   ....[44]....
        /*016c*/ 	.word	0x05000018


	//   ....[45]....
        /*0170*/ 	.word	0x05000018


	//   ....[46]....
        /*0174*/ 	.word	0x05000018


	//   ....[47]....
        /*0178*/ 	.word	0x05000018


	//   ....[48]....
        /*017c*/ 	.word	0x05000018


	//   ....[49]....
        /*0180*/ 	.word	0x05000018


	//   ....[50]....
        /*0184*/ 	.word	0x05000018


	//   ....[51]....
        /*0188*/ 	.word	0x05000018


	//   ....[52]....
        /*018c*/ 	.word	0x05000018


	//   ....[53]....
        /*0190*/ 	.word	0x05000018


	//   ....[54]....
        /*0194*/ 	.word	0x05000018


	//   ....[55]....
        /*0198*/ 	.word	0x05000018


	//   ....[56]....
        /*019c*/ 	.word	0x05000018


	//   ....[57]....
        /*01a0*/ 	.word	0x05000018


	//   ....[58]....
        /*01a4*/ 	.word	0x05000018


	//   ....[59]....
        /*01a8*/ 	.word	0x05000018


	//----- nvinfo : EIATTR_COOP_GROUP_INSTR_OFFSETS
	.align		4
.L_71:
        /*01ac*/ 	.byte	0x04, 0x28
        /*01ae*/ 	.short	(.L_73 - .L_72)


	//   ....[0]....
.L_72:
        /*01b0*/ 	.word	0x000007a0


	//   ....[1]....
        /*01b4*/ 	.word	0x000007c0


	//   ....[2]....
        /*01b8*/ 	.word	0x000007e0


	//   ....[3]....
        /*01bc*/ 	.word	0x00000800


	//   ....[4]....
        /*01c0*/ 	.word	0x00000820


	//   ....[5]....
        /*01c4*/ 	.word	0x000008d0


	//   ....[6]....
        /*01c8*/ 	.word	0x000008f0


	//   ....[7]....
        /*01cc*/ 	.word	0x00000910


	//   ....[8]....
        /*01d0*/ 	.word	0x00000930


	//   ....[9]....
        /*01d4*/ 	.word	0x00000950


	//   ....[10]....
        /*01d8*/ 	.word	0x00000b10


	//   ....[11]....
        /*01dc*/ 	.word	0x00000b30


	//   ....[12]....
        /*01e0*/ 	.word	0x00000b50


	//   ....[13]....
        /*01e4*/ 	.word	0x00000b70


	//   ....[14]....
        /*01e8*/ 	.word	0x00000b90


	//   ....[15]....
        /*01ec*/ 	.word	0x00000c40


	//   ....[16]....
        /*01f0*/ 	.word	0x00000c60


	//   ....[17]....
        /*01f4*/ 	.word	0x00000c80


	//   ....[18]....
        /*01f8*/ 	.word	0x00000ca0


	//   ....[19]....
        /*01fc*/ 	.word	0x00000cc0


	//   ....[20]....
        /*0200*/ 	.word	0x00000f50


	//   ....[21]....
        /*0204*/ 	.word	0x00000f70


	//   ....[22]....
        /*0208*/ 	.word	0x00000f90


	//   ....[23]....
        /*020c*/ 	.word	0x00000fb0


	//   ....[24]....
        /*0210*/ 	.word	0x00000fd0


	//   ....[25]....
        /*0214*/ 	.word	0x00001070


	//   ....[26]....
        /*0218*/ 	.word	0x00001090


	//   ....[27]....
        /*021c*/ 	.word	0x000010b0


	//   ....[28]....
        /*0220*/ 	.word	0x000010d0


	//   ....[29]....
        /*0224*/ 	.word	0x000010f0


	//   ....[30]....
        /*0228*/ 	.word	0x00001850


	//   ....[31]....
        /*022c*/ 	.word	0x00001880


	//   ....[32]....
        /*0230*/ 	.word	0x000018a0


	//   ....[33]....
        /*0234*/ 	.word	0x000018c0


	//   ....[34]....
        /*0238*/ 	.word	0x000018f0


	//   ....[35]....
        /*023c*/ 	.word	0x000019c0


	//   ....[36]....
        /*0240*/ 	.word	0x000019e0


	//   ....[37]....
        /*0244*/ 	.word	0x00001a00


	//   ....[38]....
        /*0248*/ 	.word	0x00001a20


	//   ....[39]....
        /*024c*/ 	.word	0x00001a40


	//   ....[40]....
        /*0250*/ 	.word	0x00002bf0


	//   ....[41]....
        /*0254*/ 	.word	0x00002c40


	//   ....[42]....
        /*0258*/ 	.word	0x00002c90


	//   ....[43]....
        /*025c*/ 	.word	0x00002ce0


	//   ....[44]....
        /*0260*/ 	.word	0x00002d30


	//   ....[45]....
        /*0264*/ 	.word	0x00002db0


	//   ....[46]....
        /*0268*/ 	.word	0x00002e10


	//   ....[47]....
        /*026c*/ 	.word	0x00002e60


	//   ....[48]....
        /*0270*/ 	.word	0x00002eb0


	//   ....[49]....
        /*0274*/ 	.word	0x00002f10


	//   ....[50]....
        /*0278*/ 	.word	0x00002f90


	//   ....[51]....
        /*027c*/ 	.word	0x00002ff0


	//   ....[52]....
        /*0280*/ 	.word	0x00003050


	//   ....[53]....
        /*0284*/ 	.word	0x000030b0


	//   ....[54]....
        /*0288*/ 	.word	0x00003110


	//   ....[55]....
        /*028c*/ 	.word	0x00003190


	//   ....[56]....
        /*0290*/ 	.word	0x000031f0


	//   ....[57]....
        /*0294*/ 	.word	0x00003250


	//   ....[58]....
        /*0298*/ 	.word	0x000032b0


	//   ....[59]....
        /*029c*/ 	.word	0x00003310


	//----- nvinfo : EIATTR_VRC_CTA_INIT_COUNT
	.align		4
.L_73:
        /*02a0*/ 	.byte	0x02, 0x4a
	.zero		1
	.zero		1


	//----- nvinfo : EIATTR_EXIT_INSTR_OFFSETS
	.align		4
        /*02a4*/ 	.byte	0x04, 0x1c
        /*02a6*/ 	.short	(.L_75 - .L_74)


	//   ....[0]....
.L_74:
        /*02a8*/ 	.word	0x00000080


	//   ....[1]....
        /*02ac*/ 	.word	0x00002ba0


	//----- nvinfo : EIATTR_CRS_STACK_SIZE
	.align		4
.L_75:
        /*02b0*/ 	.byte	0x04, 0x1e
        /*02b2*/ 	.short	(.L_77 - .L_76)
.L_76:
        /*02b4*/ 	.word	0x00000000


	//----- nvinfo : EIATTR_CBANK_PARAM_SIZE
	.align		4
.L_77:
        /*02b8*/ 	.byte	0x03, 0x19
        /*02ba*/ 	.short	0x0040


	//----- nvinfo : EIATTR_PARAM_CBANK
	.align		4
        /*02bc*/ 	.byte	0x04, 0x0a
        /*02be*/ 	.short	(.L_79 - .L_78)
	.align		4
.L_78:
        /*02c0*/ 	.word	index@(.nv.constant0.paged_attention_v1_bf16)
        /*02c4*/ 	.short	0x0380
        /*02c6*/ 	.short	0x0040


	//----- nvinfo : EIATTR_SW_WAR
	.align		4
.L_79:
        /*02c8*/ 	.byte	0x04, 0x36
        /*02ca*/ 	.short	(.L_81 - .L_80)
.L_80:
        /*02cc*/ 	.word	0x00000008
.L_81:


//--------------------- .nv.callgraph             --------------------------
	.section	.nv.callgraph,"",@"SHT_CUDA_CALLGRAPH"
	.align	4
	.sectionentsize	8
	.align		4
        /*0000*/ 	.word	0x00000000
	.align		4
        /*0004*/ 	.word	0xffffffff
	.align		4
        /*0008*/ 	.word	0x00000000
	.align		4
        /*000c*/ 	.word	0xfffffffe
	.align		4
        /*0010*/ 	.word	0x00000000
	.align		4
        /*0014*/ 	.word	0xfffffffd
	.align		4
        /*0018*/ 	.word	0x00000000
	.align		4
        /*001c*/ 	.word	0xfffffffc


//--------------------- .text.paged_attention_v1_bf16_alibi --------------------------
	.section	.text.paged_attention_v1_bf16_alibi,"ax",@progbits
	.align	128
        .global         paged_attention_v1_bf16_alibi
        .type           paged_attention_v1_bf16_alibi,@function
        .size           paged_attention_v1_bf16_alibi,(.L_x_128 - paged_attention_v1_bf16_alibi)
        .other          paged_attention_v1_bf16_alibi,@"STO_CUDA_ENTRY STV_DEFAULT"
paged_attention_v1_bf16_alibi:
.text.paged_attention_v1_bf16_alibi:
[----:B------:R-:W-:Y:S08]  /*0000*/  LDC R1, c[0x0][0x37c] ;  /* 0x0000df00ff017b82 */ /* 0x000ff00000000800 */
[----:B------:R-:W0:Y:S01]  /*0010*/  S2UR UR18, SR_CTAID.Y ;  /* 0x00000000001279c3 */ /* 0x000e220000002600 */
[----:B------:R-:W0:Y:S01]  /*0020*/  LDCU.64 UR4, c[0x0][0x3a8] ;  /* 0x00007500ff0477ac */ /* 0x000e220008000a00 */
[----:B------:R-:W1:Y:S01]  /*0030*/  LDCU.64 UR16, c[0x0][0x358] ;  /* 0x00006b00ff1077ac */ /* 0x000e620008000a00 */
[----:B0-----:R-:W-:-:S06]  /*0040*/  UIMAD.WIDE.U32 UR4, UR18, 0x4, UR4 ;  /* 0x00000004120478a5 */ /* 0x001fcc000f8e0004 */
[----:B------:R-:W-:Y:S02]  /*0050*/  MOV R4, UR4 ;  /* 0x0000000400047c02 */ /* 0x000fe40008000f00 */
[----:B------:R-:W-:-:S05]  /*0060*/  MOV R5, UR5 ;  /* 0x0000000500057c02 */ /* 0x000fca0008000f00 */
[----:B-1----:R-:W2:Y:S01]  /*0070*/  LDG.E.CONSTANT R4, desc[UR16][R4.64] ;  /* 0x0000001004047981 */ /* 0x002ea2000c1e9900 */
[----:B------:R-:W0:Y:S01]  /*0080*/  S2R R3, SR_CTAID.X ;  /* 0x0000000000037919 */ /* 0x000e220000002500 */
[----:B--2---:R-:W-:-:S13]  /*0090*/  R2UR UR8, R4 ;  /* 0x00000000040872ca */ /* 0x004fda00000e0000 */
[----:B------:R-:W-:-:S13]  /*00a0*/  ISETP.NE.AND P0, PT, RZ, UR8, PT ;  /* 0x00000008ff007c0c */ /* 0x000fda000bf05270 */
[----:B0-----:R-:W-:Y:S05]  /*00b0*/  @!P0 EXIT ;  /* 0x000000000000894d */ /* 0x001fea0003800000 */
[----:B------:R-:W0:Y:S01]  /*00c0*/  S2R R8, SR_TID.X ;  /* 0x0000000000087919 */ /* 0x000e220000002100 */
[----:B------:R-:W1:Y:S08]  /*00d0*/  LDC R7, c[0x0][0x3b4] ;  /* 0x0000ed00ff077b82 */ /* 0x000e700000000800 */
[----:B------:R-:W2:Y:S08]  /*00e0*/  LDC.64 R14, c[0x0][0x388] ;  /* 0x0000e200ff0e7b82 */ /* 0x000eb00000000a00 */
[----:B------:R-:W3:Y:S01]  /*00f0*/  LDC.64 R10, c[0x0][0x3c0] ;  /* 0x0000f000ff0a7b82 */ /* 0x000ee20000000a00 */
[----:B-1----:R-:W-:-:S02]  /*0100*/  IMAD R5, R7, UR18, RZ ;  /* 0x0000001207057c24 */ /* 0x002fc4000f8e02ff */
[----:B0-----:R-:W-:-:S05]  /*0110*/  IMAD R0, R3, 0x80, R8 ;  /* 0x0000008003007824 */ /* 0x001fca00078e0208 */
[----:B------:R-:W-:Y:S02]  /*0120*/  LEA R5, R5, R0, 0x7 ;  /* 0x0000000005057211 */ /* 0x000fe400078e38ff */
[----:B------:R-:W0:Y:S01]  /*0130*/  LDC R0, c[0x0][0x3b8] ;  /* 0x0000ee00ff007b82 */ /* 0x000e220000000800 */
[----:B---3--:R-:W-:Y:S02]  /*0140*/  ISETP.NE.U32.AND P0, PT, R10, RZ, PT ;  /* 0x000000ff0a00720c */ /* 0x008fe40003f05070 */
[----:B--2---:R-:W-:Y:S02]  /*0150*/  IMAD.WIDE R14, R5, 0x2, R14 ;  /* 0x00000002050e7825 */ /* 0x004fe400078e020e */
[----:B------:R-:W-:-:S03]  /*0160*/  ISETP.NE.AND.EX P0, PT, R11, RZ, PT, P0 ;  /* 0x000000ff0b00720c */ /* 0x000fc60003f05300 */
[----:B------:R1:W2:Y:S01]  /*0170*/  LDG.E.U16.CONSTANT R2, desc[UR16][R14.64] ;  /* 0x000000100e027981 */ /* 0x0002a2000c1e9500 */
[----:B------:R-:W-:Y:S01]  /*0180*/  IABS R16, R7 ;  /* 0x0000000700107213 */ /* 0x000fe20000000000 */
[----:B------:R-:W-:-:S08]  /*0190*/  HFMA2 R10, -RZ, RZ, 0, 0 ;  /* 0x00000000ff0a7431 */ /* 0x000fd000000001ff */
[----:B------:R-:W3:Y:S01]  /*01a0*/  @P0 LDC.64 R12, c[0x0][0x3c0] ;  /* 0x0000f000ff0c0b82 */ /* 0x000ee20000000a00 */
[----:B0-----:R-:W-:-:S04]  /*01b0*/  IABS R9, R0 ;  /* 0x0000000000097213 */ /* 0x001fc80000000000 */
[----:B------:R-:W0:Y:S08]  /*01c0*/  I2F.RP R4, R9 ;  /* 0x0000000900047306 */ /* 0x000e300000209400 */
[----:B0-----:R-:W0:Y:S01]  /*01d0*/  MUFU.RCP R4, R4 ;  /* 0x0000000400047308 */ /* 0x001e220000001000 */
[----:B---3--:R-:W-:Y:S01]  /*01e0*/  @P0 IMAD.WIDE.U32 R12, R3, 0x4, R12 ;  /* 0x00000004030c0825 */ /* 0x008fe200078e000c */
[----:B------:R-:W-:-:S04]  /*01f0*/  LOP3.LUT R7, R7, R0, RZ, 0x3c, !PT ;  /* 0x0000000007077212 */ /* 0x000fc800078e3cff */
[----:B------:R3:W5:Y:S01]  /*0200*/  @P0 LDG.E.CONSTANT R10, desc[UR16][R12.64] ;  /* 0x000000100c0a0981 */ /* 0x000762000c1e9900 */
[----:B------:R-:W-:Y:S01]  /*0210*/  ISETP.GE.AND P2, PT, R7, RZ, PT ;  /* 0x000000ff0700720c */ /* 0x000fe20003f46270 */
[----:B------:R-:W4:Y:S01]  /*0220*/  S2UR UR9, SR_CgaCtaId ;  /* 0x00000000000979c3 */ /* 0x000f220000008800 */
[----:B------:R-:W-:Y:S01]  /*0230*/  UMOV UR4, 0x400 ;  /* 0x0000040000047882 */ /* 0x000fe20000000000 */
[----:B------:R-:W-:Y:S01]  /*0240*/  UISETP.GE.AND UP0, UPT, UR8, 0x1, UPT ;  /* 0x000000010800788c */ /* 0x000fe2000bf06270 */
[----:B0-----:R-:W-:-:S04]  /*0250*/  VIADD R6, R4, 0xffffffe ;  /* 0x0ffffffe04067836 */ /* 0x001fc80000000000 */
[----:B-1----:R-:W0:Y:S01]  /*0260*/  F2I.FTZ.U32.TRUNC.NTZ R15, R6 ;  /* 0x00000006000f7305 */ /* 0x002e22000021f000 */
[----:B----4-:R-:W-:Y:S02]  /*0270*/  ULEA UR9, UR9, UR4, 0x18 ;  /* 0x0000000409097291 */ /* 0x010fe4000f8ec0ff */
[----:B------:R-:W-:Y:S01]  /*0280*/  UIADD3 UR4, UPT, UPT, UR8, 0xf, URZ ;  /* 0x0000000f08047890 */ /* 0x000fe2000fffe0ff */
[----:B0-----:R-:W-:-:S03]  /*0290*/  IADD3 R14, PT, PT, RZ, -R15, RZ ;  /* 0x8000000fff0e7210 */ /* 0x001fc60007ffe0ff */
[----:B------:R-:W-:Y:S02]  /*02a0*/  USHF.R.S32.HI UR5, URZ, 0x1f, UR4 ;  /* 0x0000001fff057899 */ /* 0x000fe40008011404 */
[----:B------:R-:W-:Y:S01]  /*02b0*/  IMAD R11, R14, R9, RZ ;  /* 0x000000090e0b7224 */ /* 0x000fe200078e02ff */
[----:B------:R-:W-:Y:S01]  /*02c0*/  MOV R14, RZ ;  /* 0x000000ff000e7202 */ /* 0x000fe20000000f00 */
[----:B------:R-:W-:-:S04]  /*02d0*/  ULEA.HI UR5, UR5, UR4, URZ, 0x4 ;  /* 0x0000000405057291 */ /* 0x000fc8000f8f20ff */
[----:B------:R-:W-:Y:S01]  /*02e0*/  IMAD.HI.U32 R14, R15, R11, R14 ;  /* 0x0000000b0f0e7227 */ /* 0x000fe200078e000e */
[----:B------:R-:W-:-:S03]  /*02f0*/  USHF.R.S32.HI UR10, URZ, 0x4, UR5 ;  /* 0x00000004ff0a7899 */ /* 0x000fc60008011405 */
[----:B------:R-:W-:-:S04]  /*0300*/  IMAD.MOV.U32 R11, RZ, RZ, R16 ;  /* 0x000000ffff0b7224 */ /* 0x000fc800078e0010 */
[----:B------:R-:W-:-:S05]  /*0310*/  IMAD.HI.U32 R14, R14, R11, RZ ;  /* 0x0000000b0e0e7227 */ /* 0x000fca00078e00ff */
[----:B------:R-:W-:-:S05]  /*0320*/  IADD3 R4, PT, PT, -R14, RZ, RZ ;  /* 0x000000ff0e047210 */ /* 0x000fca0007ffe1ff */
[----:B------:R-:W-:-:S05]  /*0330*/  IMAD R4, R9, R4, R11 ;  /* 0x0000000409047224 */ /* 0x000fca00078e020b */
[----:B------:R-:W-:-:S13]  /*0340*/  ISETP.GT.U32.AND P1, PT, R9, R4, PT ;  /* 0x000000040900720c */ /* 0x000fda0003f24070 */
[-C--:B------:R-:W-:Y:S01]  /*0350*/  @!P1 IADD3 R4, PT, PT, R4, -R9.reuse, RZ ;  /* 0x8000000904049210 */ /* 0x080fe20007ffe0ff */
[----:B------:R-:W-:Y:S01]  /*0360*/  @!P1 VIADD R14, R14, 0x1 ;  /* 0x000000010e0e9836 */ /* 0x000fe20000000000 */
[----:B------:R-:W-:Y:S02]  /*0370*/  ISETP.NE.AND P1, PT, R0, RZ, PT ;  /* 0x000000ff0000720c */ /* 0x000fe40003f25270 */
[----:B------:R-:W-:-:S13]  /*0380*/  ISETP.GE.U32.AND P0, PT, R4, R9, PT ;  /* 0x000000090400720c */ /* 0x000fda0003f06070 */
[----:B------:R-:W-:-:S04]  /*0390*/  @P0 IADD3 R14, PT, PT, R14, 0x1, RZ ;  /* 0x000000010e0e0810 */ /* 0x000fc80007ffe0ff */
[----:B------:R-:W-:Y:S02]  /*03a0*/  @!P2 IADD3 R14, PT, PT, -R14, RZ, RZ ;  /* 0x000000ff0e0ea210 */ /* 0x000fe40007ffe1ff */
[----:B------:R-:W-:-:S04]  /*03b0*/  @!P1 LOP3.LUT R14, RZ, R0, RZ, 0x33, !PT ;  /* 0x00000000ff0e9212 */ /* 0x000fc800078e33ff */
[-C--:B------:R-:W-:Y:S02]  /*03c0*/  IABS R11, R14.reuse ;  /* 0x0000000e000b7213 */ /* 0x080fe40000000000 */
[----:B---3--:R-:W-:Y:S02]  /*03d0*/  IABS R13, R14 ;  /* 0x0000000e000d7213 */ /* 0x008fe40000000000 */
[----:B------:R-:W0:Y:S08]  /*03e0*/  I2F.RP R4, R11 ;  /* 0x0000000b00047306 */ /* 0x000e300000209400 */
[----:B0-----:R-:W0:Y:S02]  /*03f0*/  MUFU.RCP R4, R4 ;  /* 0x0000000400047308 */ /* 0x001e240000001000 */
[----:B0-----:R-:W-:-:S02]  /*0400*/  VIADD R6, R4, 0xffffffe ;  /* 0x0ffffffe04067836 */ /* 0x001fc40000000000 */
[----:B------:R-:W-:-:S04]  /*0410*/  IMAD.MOV R4, RZ, RZ, -R13 ;  /* 0x000000ffff047224 */ /* 0x000fc800078e0a0d */
[----:B------:R0:W1:Y:S01]  /*0420*/  F2I.FTZ.U32.TRUNC.NTZ R7, R6 ;  /* 0x0000000600077305 */ /* 0x000062000021f000 */
[----:B------:R-:W-:Y:S02]  /*0430*/  IMAD.MOV.U32 R13, RZ, RZ, -0x800001 ;  /* 0xff7fffffff0d7424 */ /* 0x000fe400078e00ff */
[----:B0-----:R-:W-:Y:S01]  /*0440*/  HFMA2 R6, -RZ, RZ, 0, 0 ;  /* 0x00000000ff067431 */ /* 0x001fe200000001ff */
[----:B-1----:R-:W-:-:S05]  /*0450*/  IADD3 R12, PT, PT, RZ, -R7, RZ ;  /* 0x80000007ff0c7210 */ /* 0x002fca0007ffe0ff */
[----:B------:R-:W-:Y:S01]  /*0460*/  IMAD R9, R12, R11, RZ ;  /* 0x0000000b0c097224 */ /* 0x000fe200078e02ff */
[----:B------:R-:W-:Y:S02]  /*0470*/  IABS R12, R3 ;  /* 0x00000003000c7213 */ /* 0x000fe40000000000 */
[----:B------:R-:W-:Y:S01]  /*0480*/  LOP3.LUT R3, R3, R14, RZ, 0x3c, !PT ;  /* 0x0000000e03037212 */ /* 0x000fe200078e3cff */
[----:B------:R-:W-:-:S03]  /*0490*/  IMAD.HI.U32 R7, R7, R9, R6 ;  /* 0x0000000907077227 */ /* 0x000fc600078e0006 */
[----:B------:R-:W-:-:S03]  /*04a0*/  ISETP.GE.AND P2, PT, R3, RZ, PT ;  /* 0x000000ff0300720c */ /* 0x000fc60003f46270 */
[----:B------:R-:W-:-:S04]  /*04b0*/  IMAD.HI.U32 R9, R7, R12, RZ ;  /* 0x0000000c07097227 */ /* 0x000fc800078e00ff */
[----:B------:R-:W-:Y:S01]  /*04c0*/  IMAD R4, R9, R4, R12 ;  /* 0x0000000409047224 */ /* 0x000fe200078e020c */
[----:B------:R-:W-:-:S04]  /*04d0*/  SHF.L.U32 R12, R8, 0x2, RZ ;  /* 0x00000002080c7819 */ /* 0x000fc800000006ff */
[----:B------:R-:W-:-:S13]  /*04e0*/  ISETP.GT.U32.AND P1, PT, R11, R4, PT ;  /* 0x000000040b00720c */ /* 0x000fda0003f24070 */
[-C--:B------:R-:W-:Y:S02]  /*04f0*/  @!P1 IADD3 R4, PT, PT, R4, -R11.reuse, RZ ;  /* 0x8000000b04049210 */ /* 0x080fe40007ffe0ff */
[----:B------:R-:W-:Y:S02]  /*0500*/  @!P1 IADD3 R9, PT, PT, R9, 0x1, RZ ;  /* 0x0000000109099810 */ /* 0x000fe40007ffe0ff */
[----:B------:R-:W-:Y:S02]  /*0510*/  ISETP.GE.U32.AND P0, PT, R4, R11, PT ;  /* 0x0000000b0400720c */ /* 0x000fe40003f06070 */
[----:B------:R-:W-:Y:S02]  /*0520*/  ISETP.NE.AND P1, PT, R14, RZ, PT ;  /* 0x000000ff0e00720c */ /* 0x000fe40003f25270 */
[C---:B------:R-:W-:Y:S02]  /*0530*/  SHF.L.U32 R4, R0.reuse, 0xb, RZ ;  /* 0x0000000b00047819 */ /* 0x040fe400000006ff */
[----:B------:R-:W-:-:S02]  /*0540*/  SHF.L.U32 R0, R0, 0x7, RZ ;  /* 0x0000000700007819 */ /* 0x000fc400000006ff */
[----:B------:R-:W-:-:S05]  /*0550*/  LEA.HI R11, R8, UR9, RZ, 0x1d ;  /* 0x00000009080b7c11 */ /* 0x000fca000f8fe8ff */
[----:B------:R-:W-:-:S05]  /*0560*/  @P0 IADD3 R9, PT, PT, R9, 0x1, RZ ;  /* 0x0000000109090810 */ /* 0x000fca0007ffe0ff */
[----:B------:R-:W-:Y:S01]  /*0570*/  @!P2 IMAD.MOV R9, RZ, RZ, -R9 ;  /* 0x000000ffff09a224 */ /* 0x000fe200078e0a09 */
[----:B------:R-:W-:Y:S01]  /*0580*/  @!P1 LOP3.LUT R9, RZ, R14, RZ, 0x33, !PT ;  /* 0x0000000eff099212 */ /* 0x000fe200078e33ff */
[----:B--2---:R-:W-:-:S05]  /*0590*/  IMAD.U32 R7, R2, 0x10000, RZ ;  /* 0x0001000002077824 */ /* 0x004fca00078e00ff */
[----:B------:R0:W-:Y:S01]  /*05a0*/  STS [R12+UR9], R7 ;  /* 0x000000070c007988 */ /* 0x0001e20008000809 */
[----:B------:R-:W-:Y:S06]  /*05b0*/  BAR.SYNC.DEFER_BLOCKING 0x0 ;  /* 0x0000000000007b1d */ /* 0x000fec0000010000 */
[----:B------:R-:W-:Y:S05]  /*05c0*/  BRA.U !UP0, `(.L_x_0) ;  /* 0x0000000d08847547 */ /* 0x000fea000b800000 */
[----:B------:R-:W-:Y:S01]  /*05d0*/  LOP3.LUT R21, R8, 0x1f, RZ, 0xc0, !PT ;  /* 0x0000001f08157812 */ /* 0x000fe200078ec0ff */
[----:B------:R-:W-:Y:S01]  /*05e0*/  UMOV UR4, URZ ;  /* 0x000000ff00047c82 */ /* 0x000fe20008000000 */
[----:B------:R-:W-:Y:S01]  /*05f0*/  LOP3.LUT R22, R12, 0x7c, RZ, 0xc0, !PT ;  /* 0x0000007c0c167812 */ /* 0x000fe200078ec0ff */
[----:B------:R-:W-:Y:S01]  /*0600*/  UMOV UR11, UR8 ;  /* 0x00000008000b7c82 */ /* 0x000fe20008000000 */
[----:B------:R-:W-:-:S07]  /*0610*/  MOV R13, 0xff7fffff ;  /* 0xff7fffff000d7802 */ /* 0x000fce0000000f00 */
.L_x_17:
[----:B------:R-:W-:-:S04]  /*0620*/  USHF.L.U32 UR13, UR4, 0x4, URZ ;  /* 0x00000004040d7899 */ /* 0x000fc800080006ff */
[----:B------:R-:W-:-:S09]  /*0630*/  UISETP.GT.AND UP0, UPT, UR8, UR13, UPT ;  /* 0x0000000d0800728c */ /* 0x000fd2000bf04270 */
[----:B01234-:R-:W-:Y:S05]  /*0640*/  BRA.U !UP0, `(.L_x_1) ;  /* 0x0000000d084c7547 */ /* 0x01ffea000b800000 */
[----:B------:R-:W1:Y:S01]  /*0650*/  LDCU UR5, c[0x0][0x3bc] ;  /* 0x00007780ff0577ac */ /* 0x000e620008000800 */
[----:B------:R-:W2:Y:S01]  /*0660*/  LDCU.64 UR6, c[0x0][0x3a0] ;  /* 0x00007400ff0677ac */ /* 0x000ea20008000a00 */
[----:B-1----:R-:W-:-:S04]  /*0670*/  UIMAD UR5, UR18, UR5, UR4 ;  /* 0x00000005120572a4 */ /* 0x002fc8000f8e0204 */
[----:B--2---:R-:W-:-:S06]  /*0680*/  UIMAD.WIDE UR6, UR5, 0x4, UR6 ;  /* 0x00000004050678a5 */ /* 0x004fcc000f8e0206 */
[----:B------:R-:W-:Y:S01]  /*0690*/  IMAD.U32 R3, RZ, RZ, UR7 ;  /* 0x00000007ff037e24 */ /* 0x000fe2000f8e00ff */
[----:B------:R-:W-:-:S05]  /*06a0*/  MOV R2, UR6 ;  /* 0x0000000600027c02 */ /* 0x000fca0008000f00 */
[----:B------:R-:W2:Y:S01]  /*06b0*/  LDG.E.CONSTANT R3, desc[UR16][R2.64] ;  /* 0x0000001002037981 */ /* 0x000ea2000c1e9900 */
[----:B------:R-:W-:Y:S01]  /*06c0*/  UISETP.LT.AND UP0, UPT, UR11, 0x10, UPT ;  /* 0x000000100b00788c */ /* 0x000fe2000bf01270 */
[----:B------:R-:W-:-:S03]  /*06d0*/  LEA R15, R9, R8, 0x7 ;  /* 0x00000008090f7211 */ /* 0x000fc600078e38ff */
[----:B------:R-:W-:-:S04]  /*06e0*/  USEL UR5, UR11, 0x10, UP0 ;  /* 0x000000100b057887 */ /* 0x000fc80008000000 */
[----:B------:R-:W-:-:S04]  /*06f0*/  UISETP.LT.AND UP0, UPT, UR5, 0x1, UPT ;  /* 0x000000010500788c */ /* 0x000fc8000bf01270 */
[----:B------:R-:W-:Y:S02]  /*0700*/  USEL UR12, UR5, 0x1, !UP0 ;  /* 0x00000001050c7887 */ /* 0x000fe4000c000000 */
[----:B------:R-:W-:Y:S01]  /*0710*/  UISETP.GE.AND UP0, UPT, UR11, 0x2, UPT ;  /* 0x000000020b00788c */ /* 0x000fe2000bf06270 */
[----:B------:R-:W-:Y:S01]  /*0720*/  UMOV UR5, URZ ;  /* 0x000000ff00057c82 */ /* 0x000fe20008000000 */
[----:B--2---:R-:W-:-:S07]  /*0730*/  IMAD R15, R4, R3, R15 ;  /* 0x00000003040f7224 */ /* 0x004fce00078e020f */
[----:B------:R-:W-:Y:S05]  /*0740*/  BRA.U !UP0, `(.L_x_2) ;  /* 0x0000000908087547 */ /* 0x000fea000b800000 */
[----:B------:R-:W1:Y:S01]  /*0750*/  S2UR UR14, SR_CgaCtaId ;  /* 0x00000000000e79c3 */ /* 0x000e620000008800 */
[----:B------:R-:W-:Y:S01]  /*0760*/  UMOV UR6, 0x400 ;  /* 0x0000040000067882 */ /* 0x000fe20000000000 */
[----:B------:R-:W-:Y:S01]  /*0770*/  ULOP3.LUT UR5, UR12, 0x1e, URZ, 0xc0, !UPT ;  /* 0x0000001e0c057892 */ /* 0x000fe2000f8ec0ff */
[----:B------:R-:W-:Y:S01]  /*0780*/  ISETP.NE.AND P3, PT, R21, RZ, PT ;  /* 0x000000ff1500720c */ /* 0x000fe20003f65270 */
[----:B------:R-:W-:Y:S01]  /*0790*/  UIADD3 UR7, UPT, UPT, UR13, 0x1, -UR8 ;  /* 0x000000010d077890 */ /* 0x000fe2000fffe808 */
[----:B------:R-:W-:Y:S01]  /*07a0*/  MOV R17, R15 ;  /* 0x0000000f00117202 */ /* 0x000fe20000000f00 */
[----:B------:R-:W2:Y:S02]  /*07b0*/  LDCU UR19, c[0x0][0x3b0] ;  /* 0x00007600ff1377ac */ /* 0x000ea40008000800 */
[----:B------:R-:W3:Y:S01]  /*07c0*/  LDC R14, c[0x0][0x3b8] ;  /* 0x0000ee00ff0e7b82 */ /* 0x000ee20000000800 */
[----:B------:R-:W-:-:S07]  /*07d0*/  UIADD3 UR15, UPT, UPT, -UR5, URZ, URZ ;  /* 0x000000ff050f7290 */ /* 0x000fce000fffe1ff */
[----:B------:R-:W4:Y:S01]  /*07e0*/  LDC.64 R2, c[0x0][0x390] ;  /* 0x0000e400ff027b82 */ /* 0x000f220000000a00 */
[----:B-1----:R-:W-:-:S04]  /*07f0*/  ULEA UR6, UR14, UR6, 0x18 ;  /* 0x000000060e067291 */ /* 0x002fc8000f8ec0ff */
[----:B------:R-:W-:-:S04]  /*0800*/  ULEA UR6, UR4, UR6, 0x6 ;  /* 0x0000000604067291 */ /* 0x000fc8000f8e30ff */
[----:B--2---:R-:W-:-:S12]  /*0810*/  UIADD3 UR6, UPT, UPT, UR6, 0x214, URZ ;  /* 0x0000021406067890 */ /* 0x004fd8000fffe0ff */
.L_x_12:
[----:B0---4-:R-:W-:Y:S01]  /*0820*/  IMAD.WIDE R6, R17, 0x2, R2 ;  /* 0x0000000211067825 */ /* 0x011fe200078e0202 */
[----:B------:R-:W0:Y:S04]  /*0830*/  LDS R19, [R12+UR9] ;  /* 0x000000090c137984 */ /* 0x000e280008000800 */
[----:B--2---:R-:W2:Y:S01]  /*0840*/  LDG.E.U16.CONSTANT R16, desc[UR16][R6.64] ;  /* 0x0000001006107981 */ /* 0x004ea2000c1e9500 */
[----:B------:R-:W-:Y:S01]  /*0850*/  ISETP.GT.U32.AND P0, PT, R8, 0x1f, PT ;  /* 0x0000001f0800780c */ /* 0x000fe20003f04070 */
[----:B------:R-:W-:Y:S01]  /*0860*/  BSSY B0, `(.L_x_3) ;  /* 0x0000024000007945 */ /* 0x000fe20003800000 */
[----:B--2---:R-:W-:-:S05]  /*0870*/  SHF.L.U32 R16, R16, 0x10, RZ ;  /* 0x0000001010107819 */ /* 0x004fca00000006ff */
[----:B0-----:R-:W-:-:S05]  /*0880*/  FMUL R16, R16, R19 ;  /* 0x0000001310107220 */ /* 0x001fca0000400000 */
[----:B------:R-:W0:Y:S02]  /*0890*/  SHFL.BFLY PT, R19, R16, 0x10, 0x1f ;  /* 0x0e001f0010137f89 */ /* 0x000e2400000e0000 */
[----:B0-----:R-:W-:-:S05]  /*08a0*/  FADD R19, R16, R19 ;  /* 0x0000001310137221 */ /* 0x001fca0000000000 */
        /* <DEDUP_REMOVED lines=8> */
[----:B------:R0:W-:Y:S01]  /*0930*/  @!P3 STS [R11+0x200], R24 ;  /* 0x000200180b00b388 */ /* 0x0001e20000000800 */
[----:B------:R-:W-:Y:S06]  /*0940*/  BAR.SYNC.DEFER_BLOCKING 0x0 ;  /* 0x0000000000007b1d */ /* 0x000fec0000010000 */
[----:B-1----:R-:W-:Y:S05]  /*0950*/  @P0 BRA `(.L_x_4) ;  /* 0x0000000000500947 */ /* 0x002fea0003800000 */
[C---:B------:R-:W-:Y:S01]  /*0960*/  ISETP.GT.U32.AND P1, PT, R21.reuse, 0x3, PT ;  /* 0x000000031500780c */ /* 0x040fe20003f24070 */
[----:B------:R-:W-:Y:S01]  /*0970*/  IMAD.MOV.U32 R23, RZ, RZ, RZ ;  /* 0x000000ffff177224 */ /* 0x000fe200078e00ff */
[----:B------:R-:W-:Y:S01]  /*0980*/  UMOV UR13, 0xffffffff ;  /* 0xffffffff000d7882 */ /* 0x000fe20000000000 */
[----:B------:R-:W-:-:S10]  /*0990*/  ISETP.NE.AND P3, PT, R21, RZ, PT ;  /* 0x000000ff1500720c */ /* 0x000fd40003f65270 */
[----:B------:R1:W2:Y:S01]  /*09a0*/  @!P1 LDS R23, [R22+UR9+0x200] ;  /* 0x0002000916179984 */ /* 0x0002a20008000800 */
[----:B------:R-:W-:Y:S05]  /*09b0*/  BRA.DIV UR13, `(.L_x_5) ;  /* 0x000000220dc87947 */ /* 0x000fea000b800000 */
[----:B--2---:R-:W0:Y:S02]  /*09c0*/  SHFL.BFLY PT, R20, R23, 0x10, 0x1f ;  /* 0x0e001f0017147f89 */ /* 0x004e2400000e0000 */
[----:B0-----:R-:W-:-:S05]  /*09d0*/  FADD R24, R20, R23 ;  /* 0x0000001714187221 */ /* 0x001fca0000000000 */
[----:B------:R-:W0:Y:S02]  /*09e0*/  SHFL.BFLY PT, R20, R24, 0x8, 0x1f ;  /* 0x0d001f0018147f89 */ /* 0x000e2400000e0000 */
[----:B0-----:R-:W-:-:S05]  /*09f0*/  FADD R25, R24, R20 ;  /* 0x0000001418197221 */ /* 0x001fca0000000000 */
[----:B------:R-:W0:Y:S02]  /*0a00*/  SHFL.BFLY PT, R20, R25, 0x4, 0x1f ;  /* 0x0c801f0019147f89 */ /* 0x000e2400000e0000 */
[----:B0-----:R-:W-:-:S05]  /*0a10*/  FADD R26, R25, R20 ;  /* 0x00000014191a7221 */ /* 0x001fca0000000000 */
[----:B------:R-:W0:Y:S02]  /*0a20*/  SHFL.BFLY PT, R20, R26, 0x2, 0x1f ;  /* 0x0c401f001a147f89 */ /* 0x000e2400000e0000 */
[----:B0-----:R-:W-:-:S05]  /*0a30*/  FADD R27, R26, R20 ;  /* 0x000000141a1b7221 */ /* 0x001fca0000000000 */
[----:B------:R0:W2:Y:S02]  /*0a40*/  SHFL.BFLY PT, R20, R27, 0x1, 0x1f ;  /* 0x0c201f001b147f89 */ /* 0x0000a400000e0000 */
.L_x_44:
[----:B------:R-:W4:Y:S01]  /*0a50*/  @!P3 S2R R19, SR_CgaCtaId ;  /* 0x000000000013b919 */ /* 0x000f220000008800 */
[----:B------:R-:W-:Y:S01]  /*0a60*/  @!P3 MOV R16, 0x400 ;  /* 0x000004000010b802 */ /* 0x000fe20000000f00 */
[----:B--2---:R-:W-:-:S03]  /*0a70*/  FADD R20, R27, R20 ;  /* 0x000000141b147221 */ /* 0x004fc60000000000 */
[----:B----4-:R-:W-:-:S05]  /*0a80*/  @!P3 LEA R19, R19, R16, 0x18 ;  /* 0x000000101313b211 */ /* 0x010fca00078ec0ff */
[----:B------:R2:W-:Y:S02]  /*0a90*/  @!P3 STS [R19+0x200], R20 ;  /* 0x000200141300b388 */ /* 0x0005e40000000800 */
.L_x_4:
[----:B------:R-:W-:Y:S05]  /*0aa0*/  BSYNC B0 ;  /* 0x0000000000007941 */ /* 0x000fea0003800000 */
.L_x_3:
[----:B------:R-:W-:-:S05]  /*0ab0*/  IMAD.WIDE R6, R0, 0x2, R6 ;  /* 0x0000000200067825 */ /* 0x000fca00078e0206 */
[----:B------:R4:W5:Y:S01]  /*0ac0*/  LDG.E.U16.CONSTANT R18, desc[UR16][R6.64] ;  /* 0x0000001006127981 */ /* 0x000962000c1e9500 */
[----:B------:R-:W-:Y:S01]  /*0ad0*/  ISETP.NE.AND P2, PT, R8, RZ, PT ;  /* 0x000000ff0800720c */ /* 0x000fe20003f45270 */
[----:B------:R-:W-:Y:S05]  /*0ae0*/  WARPSYNC.ALL ;  /* 0x0000000000007948 */ /* 0x000fea0003800000 */
[----:B------:R-:W-:Y:S01]  /*0af0*/  BSSY.RECONVERGENT B0, `(.L_x_6) ;  /* 0x000000c000007945 */ /* 0x000fe20003800200 */
[----:B------:R-:W-:Y:S06]  /*0b00*/  BAR.SYNC.DEFER_BLOCKING 0x0 ;  /* 0x0000000000007b1d */ /* 0x000fec0000010000 */
[----:B----4-:R-:W-:Y:S05]  /*0b10*/  @P2 BRA `(.L_x_7) ;  /* 0x0000000000242947 */ /* 0x010fea0003800000 */
[----:B------:R-:W4:Y:S01]  /*0b20*/  S2UR UR14, SR_CgaCtaId ;  /* 0x00000000000e79c3 */ /* 0x000f220000008800 */
[----:B------:R-:W-:Y:S01]  /*0b30*/  UMOV UR13, 0x400 ;  /* 0x00000400000d7882 */ /* 0x000fe20000000000 */
[----:B------:R-:W-:Y:S01]  /*0b40*/  I2FP.F32.S32 R16, UR7 ;  /* 0x0000000700107c45 */ /* 0x000fe20008201400 */
[----:B----4-:R-:W-:-:S09]  /*0b50*/  ULEA UR13, UR14, UR13, 0x18 ;  /* 0x0000000d0e0d7291 */ /* 0x010fd2000f8ec0ff */
[----:B------:R-:W4:Y:S02]  /*0b60*/  LDS R6, [UR13+0x200] ;  /* 0x0002000dff067984 */ /* 0x000f240008000800 */
[----:B----4-:R-:W-:-:S04]  /*0b70*/  FMUL R7, R6, UR19 ;  /* 0x0000001306077c20 */ /* 0x010fc80008400000 */
[----:B-----5:R-:W-:-:S05]  /*0b80*/  FFMA R16, R16, R10, R7 ;  /* 0x0000000a10107223 */ /* 0x020fca0000000007 */
[----:B------:R4:W-:Y:S01]  /*0b90*/  STS [UR6+-0x4], R16 ;  /* 0xfffffc10ff007988 */ /* 0x0009e20008000806 */
[----:B------:R-:W-:-:S07]  /*0ba0*/  FMNMX R13, R13, R16, !PT ;  /* 0x000000100d0d7209 */ /* 0x000fce0007800000 */
.L_x_7:
[----:B------:R-:W-:Y:S05]  /*0bb0*/  BSYNC.RECONVERGENT B0 ;  /* 0x0000000000007941 */ /* 0x000fea0003800200 */
.L_x_6:
[----:B------:R-:W-:Y:S01]  /*0bc0*/  BAR.SYNC.DEFER_BLOCKING 0x0 ;  /* 0x0000000000007b1d */ /* 0x000fe20000010000 */
[----:B-----5:R-:W-:-:S05]  /*0bd0*/  SHF.L.U32 R18, R18, 0x10, RZ ;  /* 0x0000001012127819 */ /* 0x020fca00000006ff */
[----:B------:R-:W0:Y:S02]  /*0be0*/  LDS R7, [R12+UR9] ;  /* 0x000000090c077984 */ /* 0x000e240008000800 */
[----:B0-----:R-:W-:-:S05]  /*0bf0*/  FMUL R7, R18, R7 ;  /* 0x0000000712077220 */ /* 0x001fca0000400000 */
[----:B------:R-:W0:Y:S02]  /*0c00*/  SHFL.BFLY PT, R6, R7, 0x10, 0x1f ;  /* 0x0e001f0007067f89 */ /* 0x000e2400000e0000 */
[----:B0-----:R-:W-:-:S05]  /*0c10*/  FADD R6, R7, R6 ;  /* 0x0000000607067221 */ /* 0x001fca0000000000 */
[----:B--2---:R-:W0:Y:S02]  /*0c20*/  SHFL.BFLY PT, R19, R6, 0x8, 0x1f ;  /* 0x0d001f0006137f89 */ /* 0x004e2400000e0000 */
[----:B0-----:R-:W-:-:S05]  /*0c30*/  FADD R19, R6, R19 ;  /* 0x0000001306137221 */ /* 0x001fca0000000000 */
[----:B----4-:R-:W0:Y:S02]  /*0c40*/  SHFL.BFLY PT, R16, R19, 0x4, 0x1f ;  /* 0x0c801f0013107f89 */ /* 0x010e2400000e0000 */
[----:B0-----:R-:W-:-:S05]  /*0c50*/  FADD R16, R19, R16 ;  /* 0x0000001013107221 */ /* 0x001fca0000000000 */
[----:B------:R-:W0:Y:S02]  /*0c60*/  SHFL.BFLY PT, R23, R16, 0x2, 0x1f ;  /* 0x0c401f0010177f89 */ /* 0x000e2400000e0000 */
[----:B0-----:R-:W-:-:S05]  /*0c70*/  FADD R23, R16, R23 ;  /* 0x0000001710177221 */ /* 0x001fca0000000000 */
[----:B------:R-:W0:Y:S02]  /*0c80*/  SHFL.BFLY PT, R18, R23, 0x1, 0x1f ;  /* 0x0c201f0017127f89 */ /* 0x000e2400000e0000 */
[----:B0-----:R-:W-:-:S05]  /*0c90*/  FADD R18, R23, R18 ;  /* 0x0000001217127221 */ /* 0x001fca0000000000 */
[----:B------:R0:W-:Y:S01]  /*0ca0*/  @!P3 STS [R11+0x200], R18 ;  /* 0x000200120b00b388 */ /* 0x0001e20000000800 */
[----:B------:R-:W-:Y:S06]  /*0cb0*/  BAR.SYNC.DEFER_BLOCKING 0x0 ;  /* 0x0000000000007b1d */ /* 0x000fec0000010000 */
[----:B------:R-:W-:Y:S05]  /*0cc0*/  @P0 BRA `(.L_x_8) ;  /* 0x0000000000500947 */ /* 0x000fea0003800000 */
[C---:B------:R-:W-:Y:S01]  /*0cd0*/  ISETP.GT.U32.AND P0, PT, R21.reuse, 0x3, PT ;  /* 0x000000031500780c */ /* 0x040fe20003f04070 */
[----:B------:R-:W-:Y:S01]  /*0ce0*/  HFMA2 R6, -RZ, RZ, 0, 0 ;  /* 0x00000000ff067431 */ /* 0x000fe200000001ff */
[----:B------:R-:W-:Y:S01]  /*0cf0*/  UMOV UR13, 0xffffffff ;  /* 0xffffffff000d7882 */ /* 0x000fe20000000000 */
[----:B------:R-:W-:-:S10]  /*0d00*/  ISETP.NE.AND P3, PT, R21, RZ, PT ;  /* 0x000000ff1500720c */ /* 0x000fd40003f65270 */
[----:B------:R2:W4:Y:S01]  /*0d10*/  @!P0 LDS R6, [R22+UR9+0x200] ;  /* 0x0002000916068984 */ /* 0x0005220008000800 */
[----:B------:R-:W-:Y:S05]  /*0d20*/  BRA.DIV UR13, `(.L_x_9) ;  /* 0x000000220d6c7947 */ /* 0x000fea000b800000 */
[----:B----4-:R-:W4:Y:S02]  /*0d30*/  SHFL.BFLY PT, R20, R6, 0x10, 0x1f ;  /* 0x0e001f0006147f89 */ /* 0x010f2400000e0000 */
[----:B----4-:R-:W-:-:S05]  /*0d40*/  FADD R7, R20, R6 ;  /* 0x0000000614077221 */ /* 0x010fca0000000000 */
[----:B------:R-:W4:Y:S02]  /*0d50*/  SHFL.BFLY PT, R20, R7, 0x8, 0x1f ;  /* 0x0d001f0007147f89 */ /* 0x000f2400000e0000 */
[----:B----4-:R-:W-:-:S05]  /*0d60*/  FADD R23, R7, R20 ;  /* 0x0000001407177221 */ /* 0x010fca0000000000 */
[----:B------:R-:W4:Y:S02]  /*0d70*/  SHFL.BFLY PT, R20, R23, 0x4, 0x1f ;  /* 0x0c801f0017147f89 */ /* 0x000f2400000e0000 */
[----:B----4-:R-:W-:-:S05]  /*0d80*/  FADD R24, R23, R20 ;  /* 0x0000001417187221 */ /* 0x010fca0000000000 */
[----:B------:R-:W4:Y:S02]  /*0d90*/  SHFL.BFLY PT, R20, R24, 0x2, 0x1f ;  /* 0x0c401f0018147f89 */ /* 0x000f2400000e0000 */
[----:B----4-:R-:W-:-:S05]  /*0da0*/  FADD R25, R24, R20 ;  /* 0x0000001418197221 */ /* 0x010fca0000000000 */
[----:B------:R4:W0:Y:S02]  /*0db0*/  SHFL.BFLY PT, R20, R25, 0x1, 0x1f ;  /* 0x0c201f0019147f89 */ /* 0x00082400000e0000 */
.L_x_50:
[----:B------:R-:W5:Y:S01]  /*0dc0*/  @!P3 S2R R7, SR_CgaCtaId ;  /* 0x000000000007b919 */ /* 0x000f620000008800 */
[----:B------:R-:W-:Y:S01]  /*0dd0*/  @!P3 MOV R6, 0x400 ;  /* 0x000004000006b802 */ /* 0x000fe20000000f00 */
[----:B0-----:R-:W-:-:S03]  /*0de0*/  FADD R20, R25, R20 ;  /* 0x0000001419147221 */ /* 0x001fc60000000000 */
[----:B-----5:R-:W-:-:S05]  /*0df0*/  @!P3 LEA R7, R7, R6, 0x18 ;  /* 0x000000060707b211 */ /* 0x020fca00078ec0ff */
[----:B------:R0:W-:Y:S02]  /*0e00*/  @!P3 STS [R7+0x200], R20 ;  /* 0x000200140700b388 */ /* 0x0001e40000000800 */
.L_x_8:
[----:B------:R-:W-:Y:S05]  /*0e10*/  WARPSYNC.ALL ;  /* 0x0000000000007948 */ /* 0x000fea0003800000 */
[----:B------:R-:W-:Y:S06]  /*0e20*/  BAR.SYNC.DEFER_BLOCKING 0x0 ;  /* 0x0000000000007b1d */ /* 0x000fec0000010000 */
[----:B------:R-:W-:Y:S04]  /*0e30*/  BSSY.RECONVERGENT B0, `(.L_x_10) ;  /* 0x000000c000007945 */ /* 0x000fe80003800200 */
[----:B------:R-:W-:Y:S05]  /*0e40*/  @P2 BRA `(.L_x_11) ;  /* 0x0000000000282947 */ /* 0x000fea0003800000 */
[----:B------:R-:W5:Y:S01]  /*0e50*/  S2UR UR14, SR_CgaCtaId ;  /* 0x00000000000e79c3 */ /* 0x000f620000008800 */
[----:B------:R-:W-:Y:S02]  /*0e60*/  UMOV UR13, 0x400 ;  /* 0x00000400000d7882 */ /* 0x000fe40000000000 */
[----:B-----5:R-:W-:-:S09]  /*0e70*/  ULEA UR13, UR14, UR13, 0x18 ;  /* 0x0000000d0e0d7291 */ /* 0x020fd2000f8ec0ff */
[----:B------:R-:W0:Y:S01]  /*0e80*/  LDS R6, [UR13+0x200] ;  /* 0x0002000dff067984 */ /* 0x000e220008000800 */
[----:B------:R-:W-:-:S06]  /*0e90*/  UIADD3 UR13, UPT, UPT, UR7, 0x1, URZ ;  /* 0x00000001070d7890 */ /* 0x000fcc000fffe0ff */
[----:B------:R-:W-:Y:S01]  /*0ea0*/  I2FP.F32.S32 R16, UR13 ;  /* 0x0000000d00107c45 */ /* 0x000fe20008201400 */
[----:B0-----:R-:W-:-:S04]  /*0eb0*/  FMUL R7, R6, UR19 ;  /* 0x0000001306077c20 */ /* 0x001fc80008400000 */
[----:B------:R-:W-:-:S05]  /*0ec0*/  FFMA R16, R16, R10, R7 ;  /* 0x0000000a10107223 */ /* 0x000fca0000000007 */
[----:B------:R0:W-:Y:S01]  /*0ed0*/  STS [UR6], R16 ;  /* 0x00000010ff007988 */ /* 0x0001e20008000806 */
[----:B------:R-:W-:-:S07]  /*0ee0*/  FMNMX R13, R13, R16, !PT ;  /* 0x000000100d0d7209 */ /* 0x000fce0007800000 */
.L_x_11:
[----:B------:R-:W-:Y:S05]  /*0ef0*/  BSYNC.RECONVERGENT B0 ;  /* 0x0000000000007941 */ /* 0x000fea0003800200 */
.L_x_10:
[----:B------:R-:W-:Y:S01]  /*0f00*/  BAR.SYNC.DEFER_BLOCKING 0x0 ;  /* 0x0000000000007b1d */ /* 0x000fe20000010000 */
[----:B------:R-:W-:Y:S01]  /*0f10*/  UIADD3 UR15, UPT, UPT, UR15, 0x2, URZ ;  /* 0x000000020f0f7890 */ /* 0x000fe2000fffe0ff */
[----:B---3--:R-:W-:Y:S01]  /*0f20*/  LEA R17, R14, R17, 0x8 ;  /* 0x000000110e117211 */ /* 0x008fe200078e40ff */
[----:B------:R-:W-:Y:S02]  /*0f30*/  UIADD3 UR6, UPT, UPT, UR6, 0x8, URZ ;  /* 0x0000000806067890 */ /* 0x000fe4000fffe0ff */
[----:B------:R-:W-:Y:S02]  /*0f40*/  UISETP.NE.AND UP0, UPT, UR15, URZ, UPT ;  /* 0x000000ff0f00728c */ /* 0x000fe4000bf05270 */
[----:B------:R-:W-:-:S07]  /*0f50*/  UIADD3 UR7, UPT, UPT, UR7, 0x2, URZ ;  /* 0x0000000207077890 */ /* 0x000fce000fffe0ff */
[----:B------:R-:W-:Y:S05]  /*0f60*/  BRA.U UP0, `(.L_x_12) ;  /* 0xfffffff9002c7547 */ /* 0x000fea000b83ffff */
.L_x_2:
[----:B------:R-:W-:-:S04]  /*0f70*/  ULOP3.LUT UR6, UR12, 0x1, URZ, 0xc0, !UPT ;  /* 0x000000010c067892 */ /* 0x000fc8000f8ec0ff */
[----:B------:R-:W-:-:S09]  /*0f80*/  UISETP.NE.U32.AND UP0, UPT, UR6, 0x1, UPT ;  /* 0x000000010600788c */ /* 0x000fd2000bf05070 */
[----:B------:R-:W-:Y:S05]  /*0f90*/  BRA.U UP0, `(.L_x_1) ;  /* 0x0000000100f87547 */ /* 0x000fea000b800000 */
[----:B------:R-:W3:Y:S01]  /*0fa0*/  LDC.64 R2, c[0x0][0x390] ;  /* 0x0000e400ff027b82 */ /* 0x000ee20000000a00 */
[----:B------:R-:W-:Y:S01]  /*0fb0*/  IMAD R15, R0, UR5, R15 ;  /* 0x00000005000f7c24 */ /* 0x000fe2000f8e020f */
[----:B0-----:R-:W0:Y:S03]  /*0fc0*/  LDS R7, [R12+UR9] ;  /* 0x000000090c077984 */ /* 0x001e260008000800 */
[----:B---3--:R-:W-:-:S06]  /*0fd0*/  IMAD.WIDE R2, R15, 0x2, R2 ;  /* 0x000000020f027825 */ /* 0x008fcc00078e0202 */
[----:B------:R-:W3:Y:S01]  /*0fe0*/  LDG.E.U16.CONSTANT R2, desc[UR16][R2.64] ;  /* 0x0000001002027981 */ /* 0x000ee2000c1e9500 */
[----:B------:R-:W-:Y:S02]  /*0ff0*/  ISETP.NE.AND P0, PT, R21, RZ, PT ;  /* 0x000000ff1500720c */ /* 0x000fe40003f05270 */
[----:B------:R-:W-:Y:S01]  /*1000*/  ISETP.GT.U32.AND P1, PT, R8, 0x1f, PT ;  /* 0x0000001f0800780c */ /* 0x000fe20003f24070 */
[----:B---3--:R-:W-:-:S04]  /*1010*/  IMAD.U32 R6, R2, 0x10000, RZ ;  /* 0x0001000002067824 */ /* 0x008fc800078e00ff */
        /* <DEDUP_REMOVED lines=14> */
[----:B------:R-:W-:Y:S01]  /*1100*/  ISETP.GT.U32.AND P1, PT, R21, 0x3, PT ;  /* 0x000000031500780c */ /* 0x000fe20003f24070 */
[----:B0-----:R-:W-:Y:S01]  /*1110*/  HFMA2 R2, -RZ, RZ, 0, 0 ;  /* 0x00000000ff027431 */ /* 0x001fe200000001ff */
[----:B------:R-:W-:-:S11]  /*1120*/  UMOV UR6, 0xffffffff ;  /* 0xffffffff00067882 */ /* 0x000fd60000000000 */
[----:B------:R0:W3:Y:S01]  /*1130*/  @!P1 LDS R2, [R22+UR9+0x200] ;  /* 0x0002000916029984 */ /* 0x0000e20008000800 */
[----:B------:R-:W-:Y:S05]  /*1140*/  BRA.DIV UR6, `(.L_x_14) ;  /* 0x0000001e06e47947 */ /* 0x000fea000b800000 */
[----:B---3--:R-:W3:Y:S02]  /*1150*/  SHFL.BFLY PT, R20, R2, 0x10, 0x1f ;  /* 0x0e001f0002147f89 */ /* 0x008ee400000e0000 */
[----:B---3--:R-:W-:-:S05]  /*1160*/  FADD R3, R20, R2 ;  /* 0x0000000214037221 */ /* 0x008fca0000000000 */
[----:B------:R-:W3:Y:S02]  /*1170*/  SHFL.BFLY PT, R20, R3, 0x8, 0x1f ;  /* 0x0d001f0003147f89 */ /* 0x000ee400000e0000 */
[----:B---3--:R-:W-:-:S05]  /*1180*/  FADD R6, R3, R20 ;  /* 0x0000001403067221 */ /* 0x008fca0000000000 */
[----:B------:R-:W3:Y:S02]  /*1190*/  SHFL.BFLY PT, R20, R6, 0x4, 0x1f ;  /* 0x0c801f0006147f89 */ /* 0x000ee400000e0000 */
[----:B---3--:R-:W-:-:S05]  /*11a0*/  FADD R7, R6, R20 ;  /* 0x0000001406077221 */ /* 0x008fca0000000000 */
[----:B------:R-:W3:Y:S02]  /*11b0*/  SHFL.BFLY PT, R20, R7, 0x2, 0x1f ;  /* 0x0c401f0007147f89 */ /* 0x000ee400000e0000 */
[----:B---3--:R-:W-:-:S05]  /*11c0*/  FADD R14, R7, R20 ;  /* 0x00000014070e7221 */ /* 0x008fca0000000000 */
[----:B------:R3:W0:Y:S02]  /*11d0*/  SHFL.BFLY PT, R20, R14, 0x1, 0x1f ;  /* 0x0c201f000e147f89 */ /* 0x00062400000e0000 */
.L_x_56:
[----:B------:R-:W1:Y:S01]  /*11e0*/  @!P0 S2R R3, SR_CgaCtaId ;  /* 0x0000000000038919 */ /* 0x000e620000008800 */
[----:B------:R-:W-:Y:S01]  /*11f0*/  @!P0 MOV R2, 0x400 ;  /* 0x0000040000028802 */ /* 0x000fe20000000f00 */
[----:B0-----:R-:W-:-:S03]  /*1200*/  FADD R20, R14, R20 ;  /* 0x000000140e147221 */ /* 0x001fc60000000000 */
[----:B-1----:R-:W-:-:S05]  /*1210*/  @!P0 LEA R3, R3, R2, 0x18 ;  /* 0x0000000203038211 */ /* 0x002fca00078ec0ff */
[----:B------:R0:W-:Y:S02]  /*1220*/  @!P0 STS [R3+0x200], R20 ;  /* 0x0002001403008388 */ /* 0x0001e40000000800 */
.L_x_13:
[----:B------:R-:W-:Y:S01]  /*1230*/  ISETP.NE.AND P0, PT, R8, RZ, PT ;  /* 0x000000ff0800720c */ /* 0x000fe20003f05270 */
[----:B------:R-:W-:Y:S05]  /*1240*/  WARPSYNC.ALL ;  /* 0x0000000000007948 */ /* 0x000fea0003800000 */
[----:B------:R-:W-:Y:S06]  /*1250*/  BAR.SYNC.DEFER_BLOCKING 0x0 ;  /* 0x0000000000007b1d */ /* 0x000fec0000010000 */
[----:B------:R-:W-:Y:S04]  /*1260*/  BSSY.RECONVERGENT B0, `(.L_x_15) ;  /* 0x0000010000007945 */ /* 0x000fe80003800200 */
[----:B------:R-:W-:Y:S05]  /*1270*/  @P0 BRA `(.L_x_16) ;  /* 0x0000000000380947 */ /* 0x000fea0003800000 */
[----:B------:R-:W0:Y:S01]  /*1280*/  S2UR UR7, SR_CgaCtaId ;  /* 0x00000000000779c3 */ /* 0x000e220000008800 */
[----:B------:R-:W-:Y:S01]  /*1290*/  UMOV UR6, 0x400 ;  /* 0x0000040000067882 */ /* 0x000fe20000000000 */
[----:B------:R-:W1:Y:S01]  /*12a0*/  LDCU UR13, c[0x0][0x3b0] ;  /* 0x00007600ff0d77ac */ /* 0x000e620008000800 */
[----:B0-----:R-:W-:Y:S02]  /*12b0*/  ULEA UR7, UR7, UR6, 0x18 ;  /* 0x0000000607077291 */ /* 0x001fe4000f8ec0ff */
[----:B------:R-:W-:-:S04]  /*12c0*/  USHF.L.U32 UR6, UR4, 0x4, URZ ;  /* 0x0000000404067899 */ /* 0x000fc800080006ff */
[----:B------:R-:W-:-:S03]  /*12d0*/  UIADD3 UR6, UPT, UPT, UR6, UR5, URZ ;  /* 0x0000000506067290 */ /* 0x000fc6000fffe0ff */
[----:B------:R-:W1:Y:S01]  /*12e0*/  LDS R2, [UR7+0x200] ;  /* 0x00020007ff027984 */ /* 0x000e620008000800 */
[----:B------:R-:W-:Y:S02]  /*12f0*/  UIADD3 UR12, UPT, UPT, UR6, 0x1, -UR8 ;  /* 0x00000001060c7890 */ /* 0x000fe4000fffe808 */
[----:B------:R-:W-:-:S04]  /*1300*/  ULEA UR6, UR6, UR7, 0x2 ;  /* 0x0000000706067291 */ /* 0x000fc8000f8e10ff */
[----:B------:R-:W-:Y:S01]  /*1310*/  I2FP.F32.S32 R6, UR12 ;  /* 0x0000000c00067c45 */ /* 0x000fe20008201400 */
[----:B-1----:R-:W-:-:S04]  /*1320*/  FMUL R3, R2, UR13 ;  /* 0x0000000d02037c20 */ /* 0x002fc80008400000 */
[----:B-----5:R-:W-:-:S05]  /*1330*/  FFMA R6, R6, R10, R3 ;  /* 0x0000000a06067223 */ /* 0x020fca0000000003 */
[----:B------:R0:W-:Y:S01]  /*1340*/  STS [UR6+0x210], R6 ;  /* 0x00021006ff007988 */ /* 0x0001e20008000806 */
[----:B------:R-:W-:-:S07]  /*1350*/  FMNMX R13, R13, R6, !PT ;  /* 0x000000060d0d7209 */ /* 0x000fce0007800000 */
.L_x_16:
[----:B------:R-:W-:Y:S05]  /*1360*/  BSYNC.RECONVERGENT B0 ;  /* 0x0000000000007941 */ /* 0x000fea0003800200 */
.L_x_15:
[----:B------:R-:W-:Y:S06]  /*1370*/  BAR.SYNC.DEFER_BLOCKING 0x0 ;  /* 0x0000000000007b1d */ /* 0x000fec0000010000 */
.L_x_1:
[----:B------:R-:W-:Y:S02]  /*1380*/  UISETP.LT.AND UP0, UPT, UR10, 0x1, UPT ;  /* 0x000000010a00788c */ /* 0x000fe4000bf01270 */
[----:B------:R-:W-:Y:S02]  /*1390*/  UIADD3 UR4, UPT, UPT, UR4, 0x1, URZ ;  /* 0x0000000104047890 */ /* 0x000fe4000fffe0ff */
[----:B------:R-:W-:Y:S02]  /*13a0*/  USEL UR5, UR10, 0x1, !UP0 ;  /* 0x000000010a057887 */ /* 0x000fe4000c000000 */
[----:B------:R-:W-:Y:S02]  /*13b0*/  UIADD3 UR11, UPT, UPT, UR11, -0x10, URZ ;  /* 0xfffffff00b0b7890 */ /* 0x000fe4000fffe0ff */
[----:B------:R-:W-:-:S09]  /*13c0*/  UISETP.NE.AND UP0, UPT, UR4, UR5, UPT ;  /* 0x000000050400728c */ /* 0x000fd2000bf05270 */
[----:B------:R-:W-:Y:S05]  /*13d0*/  BRA.U UP0, `(.L_x_17) ;  /* 0xfffffff100907547 */ /* 0x000fea000b83ffff */
.L_x_0:
[----:B------:R-:W1:Y:S01]  /*13e0*/  S2UR UR5, SR_CgaCtaId ;  /* 0x00000000000579c3 */ /* 0x000e620000008800 */
[----:B------:R-:W-:Y:S01]  /*13f0*/  ISETP.NE.AND P0, PT, R8, RZ, PT ;  /* 0x000000ff0800720c */ /* 0x000fe20003f05270 */
[----:B------:R-:W-:Y:S01]  /*1400*/  UMOV UR4, 0x400 ;  /* 0x0000040000047882 */ /* 0x000fe20000000000 */
[----:B------:R-:W-:Y:S01]  /*1410*/  BSSY.RECONVERGENT B0, `(.L_x_18) ;  /* 0x0000052000007945 */ /* 0x000fe20003800200 */
[----:B0-----:R-:W-:Y:S01]  /*1420*/  MOV R6, RZ ;  /* 0x000000ff00067202 */ /* 0x001fe20000000f00 */
[----:B-1----:R-:W-:-:S09]  /*1430*/  ULEA UR4, UR5, UR4, 0x18 ;  /* 0x0000000405047291 */ /* 0x002fd2000f8ec0ff */
[----:B------:R0:W-:Y:S01]  /*1440*/  @!P0 STS [UR4+0x200], R13 ;  /* 0x0002000dff008988 */ /* 0x0001e20008000804 */
[----:B------:R-:W-:Y:S01]  /*1450*/  BAR.SYNC.DEFER_BLOCKING 0x0 ;  /* 0x0000000000007b1d */ /* 0x000fe20000010000 */
[----:B------:R-:W-:-:S13]  /*1460*/  ISETP.GE.AND P0, PT, R8, UR8, PT ;  /* 0x0000000808007c0c */ /* 0x000fda000bf06270 */
[----:B0-----:R-:W-:Y:S05]  /*1470*/  @P0 BRA `(.L_x_19) ;  /* 0x00000004002c0947 */ /* 0x001fea0003800000 */
[----:B------:R-:W0:Y:S01]  /*1480*/  LDS R2, [UR4+0x200] ;  /* 0x00020004ff027984 */ /* 0x000e220008000800 */
[----:B------:R-:W-:Y:S01]  /*1490*/  LOP3.LUT R3, RZ, R8, RZ, 0x33, !PT ;  /* 0x00000008ff037212 */ /* 0x000fe200078e33ff */
[----:B------:R-:W-:Y:S01]  /*14a0*/  BSSY.RECONVERGENT B1, `(.L_x_20) ;  /* 0x000001d000017945 */ /* 0x000fe20003800200 */
[----:B------:R-:W-:Y:S02]  /*14b0*/  IMAD.MOV.U32 R6, RZ, RZ, RZ ;  /* 0x000000ffff067224 */ /* 0x000fe400078e00ff */
[----:B------:R-:W-:-:S04]  /*14c0*/  IADD3 R7, PT, PT, R3, UR8, RZ ;  /* 0x0000000803077c10 */ /* 0x000fc8000fffe0ff */
[C---:B------:R-:W-:Y:S02]  /*14d0*/  LOP3.LUT R3, R7.reuse, 0x180, RZ, 0xc0, !PT ;  /* 0x0000018007037812 */ /* 0x040fe400078ec0ff */
[----:B------:R-:W-:Y:S02]  /*14e0*/  ISETP.GE.U32.AND P2, PT, R7, 0x180, PT ;  /* 0x000001800700780c */ /* 0x000fe40003f46070 */
[----:B------:R-:W-:Y:S02]  /*14f0*/  ISETP.NE.AND P1, PT, R3, 0x180, PT ;  /* 0x000001800300780c */ /* 0x000fe40003f25270 */
[----:B------:R-:W-:-:S11]  /*1500*/  MOV R3, R8 ;  /* 0x0000000800037202 */ /* 0x000fd60000000f00 */
[----:B------:R-:W-:Y:S05]  /*1510*/  @!P1 BRA `(.L_x_21) ;  /* 0x0000000000549947 */ /* 0x000fea0003800000 */
[----:B------:R-:W-:Y:S01]  /*1520*/  LEA.HI R3, R7, 0x1, RZ, 0x19 ;  /* 0x0000000107037811 */ /* 0x000fe200078fc8ff */
[----:B------:R-:W-:Y:S01]  /*1530*/  HFMA2 R6, -RZ, RZ, 0, 0 ;  /* 0x00000000ff067431 */ /* 0x000fe200000001ff */
[----:B------:R-:W-:Y:S02]  /*1540*/  LEA R7, R8, UR4, 0x2 ;  /* 0x0000000408077c11 */ /* 0x000fe4000f8e10ff */
[----:B-----5:R-:W-:Y:S02]  /*1550*/  LOP3.LUT R10, R3, 0x3, RZ, 0xc0, !PT ;  /* 0x00000003030a7812 */ /* 0x020fe400078ec0ff */
[----:B------:R-:W-:Y:S01]  /*1560*/  MOV R3, R8 ;  /* 0x0000000800037202 */ /* 0x000fe20000000f00 */
[----:B------:R-:W-:Y:S01]  /*1570*/  VIADD R7, R7, 0x210 ;  /* 0x0000021007077836 */ /* 0x000fe20000000000 */
[----:B------:R-:W-:-:S07]  /*1580*/  IADD3 R10, PT, PT, -R10, RZ, RZ ;  /* 0x000000ff0a0a7210 */ /* 0x000fce0007ffe1ff */
.L_x_22:
[----:B------:R-:W0:Y:S01]  /*1590*/  LDS R13, [R7] ;  /* 0x00000000070d7984 */ /* 0x000e220000000800 */
[----:B------:R-:W-:Y:S02]  /*15a0*/  IADD3 R10, PT, PT, R10, 0x1, RZ ;  /* 0x000000010a0a7810 */ /* 0x000fe40007ffe0ff */
[----:B------:R-:W-:Y:S01]  /*15b0*/  IADD3 R3, PT, PT, R3, 0x80, RZ ;  /* 0x0000008003037810 */ /* 0x000fe20007ffe0ff */
[----:B0-----:R-:W-:-:S04]  /*15c0*/  FADD R13, -R2, R13 ;  /* 0x0000000d020d7221 */ /* 0x001fc80000000100 */
[----:B------:R-:W-:-:S05]  /*15d0*/  FMUL R13, R13, 1.4426950216293334961 ;  /* 0x3fb8aa3b0d0d7820 */ /* 0x000fca0000400000 */
[----:B------:R-:W-:-:S13]  /*15e0*/  FSETP.GEU.AND P1, PT, R13, -126, PT ;  /* 0xc2fc00000d00780b */ /* 0x000fda0003f2e000 */
[----:B------:R-:W-:-:S04]  /*15f0*/  @!P1 FMUL R13, R13, 0.5 ;  /* 0x3f0000000d0d9820 */ /* 0x000fc80000400000 */
[----:B------:R-:W0:Y:S02]  /*1600*/  MUFU.EX2 R12, R13 ;  /* 0x0000000d000c7308 */ /* 0x000e240000000800 */
[----:B0-----:R-:W-:Y:S01]  /*1610*/  @!P1 FMUL R12, R12, R12 ;  /* 0x0000000c0c0c9220 */ /* 0x001fe20000400000 */
[----:B------:R-:W-:-:S03]  /*1620*/  ISETP.NE.AND P1, PT, R10, RZ, PT ;  /* 0x000000ff0a00720c */ /* 0x000fc60003f25270 */
[----:B------:R-:W-:Y:S01]  /*1630*/  FADD R6, R12, R6 ;  /* 0x000000060c067221 */ /* 0x000fe20000000000 */
[----:B------:R0:W-:Y:S02]  /*1640*/  STS [R7], R12 ;  /* 0x0000000c07007388 */ /* 0x0001e40000000800 */
[----:B0-----:R-:W-:-:S07]  /*1650*/  VIADD R7, R7, 0x200 ;  /* 0x0000020007077836 */ /* 0x001fce0000000000 */
[----:B------:R-:W-:Y:S05]  /*1660*/  @P1 BRA `(.L_x_22) ;  /* 0xfffffffc00c81947 */ /* 0x000fea000383ffff */
.L_x_21:
[----:B------:R-:W-:Y:S05]  /*1670*/  BSYNC.RECONVERGENT B1 ;  /* 0x0000000000017941 */ /* 0x000fea0003800200 */
.L_x_20:
[----:B------:R-:W-:Y:S05]  /*1680*/  @!P2 BRA `(.L_x_19) ;  /* 0x0000000000a8a947 */ /* 0x000fea0003800000 */
[----:B------:R-:W-:-:S04]  /*1690*/  LEA R7, R3, UR4, 0x2 ;  /* 0x0000000403077c11 */ /* 0x000fc8000f8e10ff */
[----:B------:R-:W-:-:S07]  /*16a0*/  IADD3 R7, PT, PT, R7, 0x810, RZ ;  /* 0x0000081007077810 */ /* 0x000fce0007ffe0ff */
.L_x_23:
[----:B------:R-:W0:Y:S01]  /*16b0*/  LDS R13, [R7+-0x600] ;  /* 0xfffa0000070d7984 */ /* 0x000e220000000800 */
[----:B------:R-:W-:-:S03]  /*16c0*/  IADD3 R3, PT, PT, R3, 0x200, RZ ;  /* 0x0000020003037810 */ /* 0x000fc60007ffe0ff */
[----:B------:R-:W1:Y:S04]  /*16d0*/  LDS R15, [R7+-0x400] ;  /* 0xfffc0000070f7984 */ /* 0x000e680000000800 */
[----:B------:R-:W2:Y:S04]  /*16e0*/  LDS R17, [R7+-0x200] ;  /* 0xfffe000007117984 */ /* 0x000ea80000000800 */
[----:B------:R-:W3:Y:S01]  /*16f0*/  LDS R19, [R7] ;  /* 0x0000000007137984 */ /* 0x000ee20000000800 */
[----:B0-----:R-:W-:-:S04]  /*1700*/  FADD R13, -R2, R13 ;  /* 0x0000000d020d7221 */ /* 0x001fc80000000100 */
[----:B------:R-:W-:Y:S01]  /*1710*/  FMUL R13, R13, 1.4426950216293334961 ;  /* 0x3fb8aa3b0d0d7820 */ /* 0x000fe20000400000 */
[C---:B-1----:R-:W-:Y:S01]  /*1720*/  FADD R15, -R2.reuse, R15 ;  /* 0x0000000f020f7221 */ /* 0x042fe20000000100 */
[----:B--2---:R-:W-:-:S03]  /*1730*/  FADD R17, -R2, R17 ;  /* 0x0000001102117221 */ /* 0x004fc60000000100 */
[----:B------:R-:W-:Y:S01]  /*1740*/  FMUL R15, R15, 1.4426950216293334961 ;  /* 0x3fb8aa3b0f0f7820 */ /* 0x000fe20000400000 */
[----:B------:R-:W-:Y:S01]  /*1750*/  FSETP.GEU.AND P1, PT, R13, -126, PT ;  /* 0xc2fc00000d00780b */ /* 0x000fe20003f2e000 */
[----:B---3--:R-:W-:Y:S01]  /*1760*/  FADD R19, -R2, R19 ;  /* 0x0000001302137221 */ /* 0x008fe20000000100 */
[----:B------:R-:W-:Y:S02]  /*1770*/  FMUL R17, R17, 1.4426950216293334961 ;  /* 0x3fb8aa3b11117820 */ /* 0x000fe40000400000 */
[----:B------:R-:W-:Y:S01]  /*1780*/  FSETP.GEU.AND P2, PT, R15, -126, PT ;  /* 0xc2fc00000f00780b */ /* 0x000fe20003f4e000 */
[----:B------:R-:W-:Y:S02]  /*1790*/  FMUL R19, R19, 1.4426950216293334961 ;  /* 0x3fb8aa3b13137820 */ /* 0x000fe40000400000 */
[----:B------:R-:W-:-:S03]  /*17a0*/  FSETP.GEU.AND P3, PT, R17, -126, PT ;  /* 0xc2fc00001100780b */ /* 0x000fc60003f6e000 */
[----:B------:R-:W-:-:S03]  /*17b0*/  FSETP.GEU.AND P4, PT, R19, -126, PT ;  /* 0xc2fc00001300780b */ /* 0x000fc60003f8e000 */
[----:B------:R-:W-:-:S04]  /*17c0*/  @!P1 FMUL R13, R13, 0.5 ;  /* 0x3f0000000d0d9820 */ /* 0x000fc80000400000 */
[----:B-----5:R-:W0:Y:S01]  /*17d0*/  MUFU.EX2 R10, R13 ;  /* 0x0000000d000a7308 */ /* 0x020e220000000800 */
[----:B------:R-:W-:Y:S02]  /*17e0*/  @!P2 FMUL R15, R15, 0.5 ;  /* 0x3f0000000f0fa820 */ /* 0x000fe40000400000 */
[----:B------:R-:W-:-:S03]  /*17f0*/  @!P3 FMUL R17, R17, 0.5 ;  /* 0x3f0000001111b820 */ /* 0x000fc60000400000 */
[----:B------:R-:W-:Y:S02]  /*1800*/  @!P4 FMUL R19, R19, 0.5 ;  /* 0x3f0000001313c820 */ /* 0x000fe40000400000 */
[----:B------:R-:W1:Y:S08]  /*1810*/  MUFU.EX2 R12, R15 ;  /* 0x0000000f000c7308 */ /* 0x000e700000000800 */
[----:B------:R-:W2:Y:S01]  /*1820*/  MUFU.EX2 R14, R17 ;  /* 0x00000011000e7308 */ /* 0x000ea20000000800 */
[----:B0-----:R-:W-:Y:S01]  /*1830*/  @!P1 FMUL R10, R10, R10 ;  /* 0x0000000a0a0a9220 */ /* 0x001fe20000400000 */
[----:B------:R-:W-:-:S03]  /*1840*/  ISETP.GE.AND P1, PT, R3, UR8, PT ;  /* 0x0000000803007c0c */ /* 0x000fc6000bf26270 */
[----:B------:R-:W-:Y:S01]  /*1850*/  FADD R6, R10, R6 ;  /* 0x000000060a067221 */ /* 0x000fe20000000000 */
[----:B------:R-:W-:Y:S02]  /*1860*/  STS [R7+-0x600], R10 ;  /* 0xfffa000a07007388 */ /* 0x000fe40000000800 */
[----:B------:R-:W0:Y:S01]  /*1870*/  MUFU.EX2 R16, R19 ;  /* 0x0000001300107308 */ /* 0x000e220000000800 */
[----:B-1----:R-:W-:-:S04]  /*1880*/  @!P2 FMUL R12, R12, R12 ;  /* 0x0000000c0c0ca220 */ /* 0x002fc80000400000 */
[----:B------:R-:W-:Y:S01]  /*1890*/  FADD R6, R6, R12 ;  /* 0x0000000c06067221 */ /* 0x000fe20000000000 */
[----:B------:R-:W-:Y:S01]  /*18a0*/  STS [R7+-0x400], R12 ;  /* 0xfffc000c07007388 */ /* 0x000fe20000000800 */
[----:B--2---:R-:W-:-:S04]  /*18b0*/  @!P3 FMUL R14, R14, R14 ;  /* 0x0000000e0e0eb220 */ /* 0x004fc80000400000 */
[----:B------:R-:W-:Y:S01]  /*18c0*/  FADD R6, R6, R14 ;  /* 0x0000000e06067221 */ /* 0x000fe20000000000 */
[----:B------:R-:W-:Y:S01]  /*18d0*/  STS [R7+-0x200], R14 ;  /* 0xfffe000e07007388 */ /* 0x000fe20000000800 */
[----:B0-----:R-:W-:-:S04]  /*18e0*/  @!P4 FMUL R16, R16, R16 ;  /* 0x000000101010c220 */ /* 0x001fc80000400000 */
[----:B------:R-:W-:Y:S01]  /*18f0*/  FADD R6, R6, R16 ;  /* 0x0000001006067221 */ /* 0x000fe20000000000 */
[----:B------:R0:W-:Y:S02]  /*1900*/  STS [R7], R16 ;  /* 0x0000001007007388 */ /* 0x0001e40000000800 */
[----:B0-----:R-:W-:Y:S01]  /*1910*/  IADD3 R7, PT, PT, R7, 0x800, RZ ;  /* 0x0000080007077810 */ /* 0x001fe20007ffe0ff */
[----:B------:R-:W-:Y:S06]  /*1920*/  @!P1 BRA `(.L_x_23) ;  /* 0xfffffffc00609947 */ /* 0x000fec000383ffff */
.L_x_19:
[----:B------:R-:W-:Y:S05]  /*1930*/  BSYNC.RECONVERGENT B0 ;  /* 0x0000000000007941 */ /* 0x000fea0003800200 */
.L_x_18:
[----:B------:R-:W1:Y:S01]  /*1940*/  SHFL.BFLY PT, R3, R6, 0x10, 0x1f ;  /* 0x0e001f0006037f89 */ /* 0x000e6200000e0000 */
[----:B------:R-:W-:Y:S01]  /*1950*/  BAR.SYNC.DEFER_BLOCKING 0x0 ;  /* 0x0000000000007b1d */ /* 0x000fe20000010000 */
[----:B-1----:R-:W-:-:S05]  /*1960*/  FADD R3, R3, R6 ;  /* 0x0000000603037221 */ /* 0x002fca0000000000 */
[----:B0-----:R-:W0:Y:S02]  /*1970*/  SHFL.BFLY PT, R2, R3, 0x8, 0x1f ;  /* 0x0d001f0003027f89 */ /* 0x001e2400000e0000 */
[----:B0-----:R-:W-:-:S05]  /*1980*/  FADD R7, R3, R2 ;  /* 0x0000000203077221 */ /* 0x001fca0000000000 */
[----:B------:R-:W0:Y:S02]  /*1990*/  SHFL.BFLY PT, R2, R7, 0x4, 0x1f ;  /* 0x0c801f0007027f89 */ /* 0x000e2400000e0000 */
[----:B0----5:R-:W-:Y:S01]  /*19a0*/  FADD R10, R7, R2 ;  /* 0x00000002070a7221 */ /* 0x021fe20000000000 */
[----:B------:R-:W-:-:S04]  /*19b0*/  LOP3.LUT P1, R2, R8, 0x1f, RZ, 0xc0, !PT ;  /* 0x0000001f08027812 */ /* 0x000fc8000782c0ff */
[----:B------:R-:W0:Y:S02]  /*19c0*/  SHFL.BFLY PT, R13, R10, 0x2, 0x1f ;  /* 0x0c401f000a0d7f89 */ /* 0x000e2400000e0000 */
[----:B0-----:R-:W-:-:S05]  /*19d0*/  FADD R13, R10, R13 ;  /* 0x0000000d0a0d7221 */ /* 0x001fca0000000000 */
[----:B------:R-:W0:Y:S02]  /*19e0*/  SHFL.BFLY PT, R12, R13, 0x1, 0x1f ;  /* 0x0c201f000d0c7f89 */ /* 0x000e2400000e0000 */
[----:B0-----:R-:W-:-:S05]  /*19f0*/  FADD R12, R13, R12 ;  /* 0x0000000c0d0c7221 */ /* 0x001fca0000000000 */
[----:B------:R0:W-:Y:S01]  /*1a00*/  @!P1 STS [R11+0x200], R12 ;  /* 0x0002000c0b009388 */ /* 0x0001e20000000800 */
[----:B------:R-:W-:Y:S01]  /*1a10*/  BAR.SYNC.DEFER_BLOCKING 0x0 ;  /* 0x0000000000007b1d */ /* 0x000fe20000010000 */
[----:B------:R-:W-:-:S13]  /*1a20*/  ISETP.GT.U32.AND P1, PT, R8, 0x1f, PT ;  /* 0x0000001f0800780c */ /* 0x000fda0003f24070 */
[----:B0-----:R-:W-:Y:S05]  /*1a30*/  @P1 BRA `(.L_x_24) ;  /* 0x0000000000481947 */ /* 0x001fea0003800000 */
[C---:B------:R-:W-:Y:S01]  /*1a40*/  ISETP.GT.U32.AND P1, PT, R2.reuse, 0x3, PT ;  /* 0x000000030200780c */ /* 0x040fe20003f24070 */
[----:B------:R-:W-:Y:S01]  /*1a50*/  IMAD.MOV.U32 R3, RZ, RZ, RZ ;  /* 0x000000ffff037224 */ /* 0x000fe200078e00ff */
[----:B------:R-:W-:Y:S01]  /*1a60*/  UMOV UR5, 0xffffffff ;  /* 0xffffffff00057882 */ /* 0x000fe20000000000 */
[----:B------:R-:W-:-:S10]  /*1a70*/  ISETP.NE.AND P2, PT, R2, RZ, PT ;  /* 0x000000ff0200720c */ /* 0x000fd40003f45270 */
[----:B------:R-:W-:-:S05]  /*1a80*/  @!P1 LEA R6, R2, UR4, 0x2 ;  /* 0x0000000402069c11 */ /* 0x000fca000f8e10ff */
[----:B------:R0:W1:Y:S01]  /*1a90*/  @!P1 LDS R3, [R6+0x200] ;  /* 0x0002000006039984 */ /* 0x0000620000000800 */
[----:B------:R-:W-:Y:S05]  /*1aa0*/  BRA.DIV UR5, `(.L_x_25) ;  /* 0x0000001a050c7947 */ /* 0x000fea000b800000 */
[----:B-1----:R-:W1:Y:S02]  /*1ab0*/  SHFL.BFLY PT, R20, R3, 0x10, 0x1f ;  /* 0x0e001f0003147f89 */ /* 0x002e6400000e0000 */
[----:B-1----:R-:W-:-:S05]  /*1ac0*/  FADD R2, R20, R3 ;  /* 0x0000000314027221 */ /* 0x002fca0000000000 */
[----:B------:R-:W0:Y:S02]  /*1ad0*/  SHFL.BFLY PT, R20, R2, 0x8, 0x1f ;  /* 0x0d001f0002147f89 */ /* 0x000e2400000e0000 */
[----:B0-----:R-:W-:-:S05]  /*1ae0*/  FADD R6, R2, R20 ;  /* 0x0000001402067221 */ /* 0x001fca0000000000 */
[----:B------:R-:W0:Y:S02]  /*1af0*/  SHFL.BFLY PT, R20, R6, 0x4, 0x1f ;  /* 0x0c801f0006147f89 */ /* 0x000e2400000e0000 */
[----:B0-----:R-:W-:-:S05]  /*1b00*/  FADD R7, R6, R20 ;  /* 0x0000001406077221 */ /* 0x001fca0000000000 */
[----:B------:R-:W0:Y:S02]  /*1b10*/  SHFL.BFLY PT, R20, R7, 0x2, 0x1f ;  /* 0x0c401f0007147f89 */ /* 0x000e2400000e0000 */
[----:B0-----:R-:W-:-:S05]  /*1b20*/  FADD R10, R7, R20 ;  /* 0x00000014070a7221 */ /* 0x001fca0000000000 */
[----:B------:R0:W1:Y:S02]  /*1b30*/  SHFL.BFLY PT, R20, R10, 0x1, 0x1f ;  /* 0x0c201f000a147f89 */ /* 0x00006400000e0000 */
.L_x_62:
[----:B-1----:R-:W-:-:S05]  /*1b40*/  FADD R20, R10, R20 ;  /* 0x000000140a147221 */ /* 0x002fca0000000000 */
[----:B------:R1:W-:Y:S02]  /*1b50*/  @!P2 STS [UR4+0x200], R20 ;  /* 0x00020014ff00a988 */ /* 0x0003e40008000804 */
.L_x_24:
[----:B------:R-:W-:Y:S05]  /*1b60*/  WARPSYNC.ALL ;  /* 0x0000000000007948 */ /* 0x000fea0003800000 */
[----:B------:R-:W-:Y:S06]  /*1b70*/  BAR.SYNC.DEFER_BLOCKING 0x0 ;  /* 0x0000000000007b1d */ /* 0x000fec0000010000 */
[----:B------:R-:W-:Y:S05]  /*1b80*/  @P0 BRA.U `(.L_x_26) ;  /* 0x0000000900440947 */ /* 0x000fea0003800000 */
[----:B------:R-:W5:Y:S01]  /*1b90*/  LDS R2, [UR4+0x200] ;  /* 0x00020004ff027984 */ /* 0x000f620008000800 */
[----:B------:R-:W-:Y:S01]  /*1ba0*/  HFMA2 R7, -RZ, RZ, 15, 0 ;  /* 0x4b800000ff077431 */ /* 0x000fe200000001ff */
[----:B------:R-:W-:Y:S01]  /*1bb0*/  BSSY.RECONVERGENT B0, `(.L_x_26) ;  /* 0x000008e000007945 */ /* 0x000fe20003800200 */
[----:B-----5:R-:W-:-:S05]  /*1bc0*/  FADD R3, R2, 9.9999999747524270788e-07 ;  /* 0x358637bd02037421 */ /* 0x020fca0000000000 */
[----:B------:R-:W-:-:S04]  /*1bd0*/  FSETP.GEU.AND P1, PT, |R3|, 1.175494350822287508e-38, PT ;  /* 0x008000000300780b */ /* 0x000fc80003f2e200 */
[----:B------:R-:W-:-:S09]  /*1be0*/  FSEL R7, R7, 1, !P1 ;  /* 0x3f80000007077808 */ /* 0x000fd20004800000 */
[----:B------:R-:W-:-:S04]  /*1bf0*/  @!P1 FMUL R3, R3, 16777216 ;  /* 0x4b80000003039820 */ /* 0x000fc80000400000 */
[----:B------:R-:W5:Y:S02]  /*1c00*/  MUFU.RCP R2, R3 ;  /* 0x0000000300027308 */ /* 0x000f640000001000 */
[----:B-----5:R-:W-:Y:S01]  /*1c10*/  FMUL R2, R2, R7 ;  /* 0x0000000702027220 */ /* 0x020fe20000400000 */
[----:B------:R-:W-:Y:S06]  /*1c20*/  @P0 BRA `(.L_x_27) ;  /* 0x0000000800180947 */ /* 0x000fec0003800000 */
[----:B------:R-:W-:Y:S01]  /*1c30*/  LOP3.LUT R3, RZ, R8, RZ, 0x33, !PT ;  /* 0x00000008ff037212 */ /* 0x000fe200078e33ff */
[----:B------:R-:W-:Y:S03]  /*1c40*/  BSSY.RECONVERGENT B1, `(.L_x_28) ;  /* 0x0000016000017945 */ /* 0x000fe60003800200 */
[----:B------:R-:W-:-:S04]  /*1c50*/  IADD3 R3, PT, PT, R3, UR8, RZ ;  /* 0x0000000803037c10 */ /* 0x000fc8000fffe0ff */
[C---:B------:R-:W-:Y:S02]  /*1c60*/  LOP3.LUT R6, R3.reuse, 0x180, RZ, 0xc0, !PT ;  /* 0x0000018003067812 */ /* 0x040fe400078ec0ff */
[----:B------:R-:W-:Y:S02]  /*1c70*/  ISETP.GE.U32.AND P1, PT, R3, 0x180, PT ;  /* 0x000001800300780c */ /* 0x000fe40003f26070 */
[----:B------:R-:W-:Y:S02]  /*1c80*/  ISETP.NE.AND P0, PT, R6, 0x180, PT ;  /* 0x000001800600780c */ /* 0x000fe40003f05270 */
[----:B------:R-:W-:-:S11]  /*1c90*/  MOV R6, R8 ;  /* 0x0000000800067202 */ /* 0x000fd60000000f00 */
[----:B------:R-:W-:Y:S05]  /*1ca0*/  @!P0 BRA `(.L_x_29) ;  /* 0x00000000003c8947 */ /* 0x000fea0003800000 */
[----:B------:R-:W-:Y:S02]  /*1cb0*/  LEA.HI R6, R3, 0x1, RZ, 0x19 ;  /* 0x0000000103067811 */ /* 0x000fe400078fc8ff */
[----:B------:R-:W-:-:S03]  /*1cc0*/  LEA R7, R8, UR4, 0x2 ;  /* 0x0000000408077c11 */ /* 0x000fc6000f8e10ff */
[C---:B------:R-:W-:Y:S01]  /*1cd0*/  IMAD.SHL.U32 R3, R6.reuse, 0x80, RZ ;  /* 0x0000008006037824 */ /* 0x040fe200078e00ff */
[----:B------:R-:W-:Y:S02]  /*1ce0*/  LOP3.LUT R6, R6, 0x3, RZ, 0xc0, !PT ;  /* 0x0000000306067812 */ /* 0x000fe400078ec0ff */
[----:B------:R-:W-:Y:S02]  /*1cf0*/  IADD3 R7, PT, PT, R7, 0x210, RZ ;  /* 0x0000021007077810 */ /* 0x000fe40007ffe0ff */
[----:B------:R-:W-:Y:S02]  /*1d00*/  LOP3.LUT R3, R3, 0x180, RZ, 0xc0, !PT ;  /* 0x0000018003037812 */ /* 0x000fe400078ec0ff */
[----:B0-----:R-:W-:Y:S02]  /*1d10*/  IADD3 R10, PT, PT, -R6, RZ, RZ ;  /* 0x000000ff060a7210 */ /* 0x001fe40007ffe1ff */
[----:B------:R-:W-:-:S07]  /*1d20*/  IADD3 R6, PT, PT, R3, R8, RZ ;  /* 0x0000000803067210 */ /* 0x000fce0007ffe0ff */
.L_x_30:
[----:B------:R-:W0:Y:S01]  /*1d30*/  LDS R3, [R7] ;  /* 0x0000000007037984 */ /* 0x000e220000000800 */
[----:B------:R-:W-:-:S05]  /*1d40*/  VIADD R10, R10, 0x1 ;  /* 0x000000010a0a7836 */ /* 0x000fca0000000000 */
[----:B------:R-:W-:Y:S01]  /*1d50*/  ISETP.NE.AND P0, PT, R10, RZ, PT ;  /* 0x000000ff0a00720c */ /* 0x000fe20003f05270 */
[----:B0-----:R-:W-:-:S05]  /*1d60*/  FMUL R12, R2, R3 ;  /* 0x00000003020c7220 */ /* 0x001fca0000400000 */
[----:B------:R0:W-:Y:S02]  /*1d70*/  STS [R7], R12 ;  /* 0x0000000c07007388 */ /* 0x0001e40000000800 */
[----:B0-----:R-:W-:-:S05]  /*1d80*/  IADD3 R7, PT, PT, R7, 0x200, RZ ;  /* 0x0000020007077810 */ /* 0x001fca0007ffe0ff */
[----:B------:R-:W-:Y:S05]  /*1d90*/  @P0 BRA `(.L_x_30) ;  /* 0xfffffffc00e40947 */ /* 0x000fea000383ffff */
.L_x_29:
[----:B------:R-:W-:Y:S05]  /*1da0*/  BSYNC.RECONVERGENT B1 ;  /* 0x0000000000017941 */ /* 0x000fea0003800200 */
.L_x_28:
[----:B------:R-:W-:Y:S05]  /*1db0*/  @!P1 BRA `(.L_x_27) ;  /* 0x0000000400b49947 */ /* 0x000fea0003800000 */
[C---:B------:R-:W-:Y:S01]  /*1dc0*/  IADD3 R3, PT, PT, -R6.reuse, UR8, RZ ;  /* 0x0000000806037c10 */ /* 0x040fe2000fffe1ff */
[----:B------:R-:W-:Y:S01]  /*1dd0*/  BSSY.RECONVERGENT B1, `(.L_x_31) ;  /* 0x000003d000017945 */ /* 0x000fe20003800200 */
[----:B------:R-:W-:Y:S02]  /*1de0*/  PLOP3.LUT P0, PT, PT, PT, PT, 0x80, 0x8 ;  /* 0x000000000008781c */ /* 0x000fe40003f0f070 */
[----:B------:R-:W-:Y:S02]  /*1df0*/  ISETP.GT.AND P1, PT, R3, 0x600, PT ;  /* 0x000006000300780c */ /* 0x000fe40003f24270 */
[----:B------:R-:W-:-:S04]  /*1e00*/  LEA R3, R6, UR4, 0x2 ;  /* 0x0000000406037c11 */ /* 0x000fc8000f8e10ff */
[----:B------:R-:W-:-:S07]  /*1e10*/  IADD3 R3, PT, PT, R3, 0x810, RZ ;  /* 0x0000081003037810 */ /* 0x000fce0007ffe0ff */
[----:B------:R-:W-:Y:S05]  /*1e20*/  @!P1 BRA `(.L_x_32) ;  /* 0x0000000000dc9947 */ /* 0x000fea0003800000 */
[----:B------:R-:W-:Y:S02]  /*1e30*/  MOV R7, UR8 ;  /* 0x0000000800077c02 */ /* 0x000fe40008000f00 */
[----:B------:R-:W-:-:S03]  /*1e40*/  PLOP3.LUT P0, PT, PT, PT, PT, 0x8, 0x80 ;  /* 0x000000000080781c */ /* 0x000fc60003f0e170 */
[----:B------:R-:W-:-:S10]  /*1e50*/  VIADD R7, R7, 0xfffffa00 ;  /* 0xfffffa0007077836 */ /* 0x000fd40000000000 */
.L_x_33:
[----:B------:R-:W5:Y:S01]  /*1e60*/  LDS R12, [R3+-0x600] ;  /* 0xfffa0000030c7984 */ /* 0x000f620000000800 */
[----:B------:R-:W-:-:S03]  /*1e70*/  IADD3 R6, PT, PT, R6, 0x800, RZ ;  /* 0x0000080006067810 */ /* 0x000fc60007ffe0ff */
[----:B---3--:R-:W3:Y:S01]  /*1e80*/  LDS R14, [R3+-0x400] ;  /* 0xfffc0000030e7984 */ /* 0x008ee20000000800 */
[----:B------:R-:W-:-:S03]  /*1e90*/  ISETP.GE.AND P1, PT, R6, R7, PT ;  /* 0x000000070600720c */ /* 0x000fc60003f26270 */
[----:B------:R-:W2:Y:S04]  /*1ea0*/  LDS R16, [R3+-0x200] ;  /* 0xfffe000003107984 */ /* 0x000ea80000000800 */
[----:B------:R-:W2:Y:S04]  /*1eb0*/  LDS R18, [R3] ;  /* 0x0000000003127984 */ /* 0x000ea80000000800 */
[----:B-1----:R-:W1:Y:S04]  /*1ec0*/  LDS R20, [R3+0x200] ;  /* 0x0002000003147984 */ /* 0x002e680000000800 */
[----:B0-----:R-:W0:Y:S04]  /*1ed0*/  LDS R10, [R3+0x400] ;  /* 0x00040000030a7984 */ /* 0x001e280000000800 */
[----:B------:R-:W-:Y:S04]  /*1ee0*/  LDS R29, [R3+0x600] ;  /* 0x00060000031d7984 */ /* 0x000fe80000000800 */
[----:B------:R-:W0:Y:S04]  /*1ef0*/  LDS R21, [R3+0x800] ;  /* 0x0008000003157984 */ /* 0x000e280000000800 */
[----:B------:R-:W0:Y:S04]  /*1f00*/  LDS R27, [R3+0xa00] ;  /* 0x000a0000031b7984 */ /* 0x000e280000000800 */
[----:B----4-:R-:W4:Y:S04]  /*1f10*/  LDS R25, [R3+0xc00] ;  /* 0x000c000003197984 */ /* 0x010f280000000800 */
[----:B------:R-:W4:Y:S01]  /*1f20*/  LDS R23, [R3+0xe00] ;  /* 0x000e000003177984 */ /* 0x000f220000000800 */
[----:B-----5:R-:W-:-:S03]  /*1f30*/  FMUL R12, R2, R12 ;  /* 0x0000000c020c7220 */ /* 0x020fc60000400000 */
[----:B------:R-:W-:Y:S01]  /*1f40*/  LDS R19, [R3+0x1000] ;  /* 0x0010000003137984 */ /* 0x000fe20000000800 */
[----:B---3--:R-:W-:-:S03]  /*1f50*/  FMUL R14, R2, R14 ;  /* 0x0000000e020e7220 */ /* 0x008fc60000400000 */
[----:B------:R-:W3:Y:S01]  /*1f60*/  LDS R11, [R3+0x1200] ;  /* 0x00120000030b7984 */ /* 0x000ee20000000800 */
[----:B--2---:R-:W-:-:S03]  /*1f70*/  FMUL R16, R2, R16 ;  /* 0x0000001002107220 */ /* 0x004fc60000400000 */
[----:B------:R-:W2:Y:S01]  /*1f80*/  LDS R17, [R3+0x1400] ;  /* 0x0014000003117984 */ /* 0x000ea20000000800 */
[----:B------:R-:W-:-:S03]  /*1f90*/  FMUL R18, R2, R18 ;  /* 0x0000001202127220 */ /* 0x000fc60000400000 */
[----:B------:R-:W5:Y:S01]  /*1fa0*/  LDS R15, [R3+0x1600] ;  /* 0x00160000030f7984 */ /* 0x000f620000000800 */
[----:B-1----:R-:W-:-:S03]  /*1fb0*/  FMUL R20, R2, R20 ;  /* 0x0000001402147220 */ /* 0x002fc60000400000 */
[----:B------:R-:W1:Y:S01]  /*1fc0*/  LDS R13, [R3+0x1800] ;  /* 0x00180000030d7984 */ /* 0x000e620000000800 */
[----:B0-----:R-:W-:-:S03]  /*1fd0*/  FMUL R10, R2, R10 ;  /* 0x0000000a020a7220 */ /* 0x001fc60000400000 */
[----:B------:R0:W-:Y:S04]  /*1fe0*/  STS [R3+-0x600], R12 ;  /* 0xfffa000c03007388 */ /* 0x0001e80000000800 */
[----:B------:R3:W-:Y:S01]  /*1ff0*/  STS [R3+-0x400], R14 ;  /* 0xfffc000e03007388 */ /* 0x0007e20000000800 */
[----:B------:R-:W-:-:S03]  /*2000*/  FMUL R22, R2, R21 ;  /* 0x0000001502167220 */ /* 0x000fc60000400000 */
[----:B------:R2:W-:Y:S01]  /*2010*/  STS [R3+-0x200], R16 ;  /* 0xfffe001003007388 */ /* 0x0005e20000000800 */
[C---:B------:R-:W-:Y:S01]  /*2020*/  FMUL R24, R2.reuse, R27 ;  /* 0x0000001b02187220 */ /* 0x040fe20000400000 */
[C---:B0-----:R-:W-:Y:S02]  /*2030*/  FMUL R12, R2.reuse, R29 ;  /* 0x0000001d020c7220 */ /* 0x041fe40000400000 */
[----:B------:R-:W-:Y:S01]  /*2040*/  STS [R3], R18 ;  /* 0x0000001203007388 */ /* 0x000fe20000000800 */
[----:B----4-:R-:W-:-:S03]  /*2050*/  FMUL R26, R2, R25 ;  /* 0x00000019021a7220 */ /* 0x010fc60000400000 */
[----:B------:R-:W-:Y:S01]  /*2060*/  STS [R3+0x200], R20 ;  /* 0x0002001403007388 */ /* 0x000fe20000000800 */
[----:B------:R-:W-:-:S03]  /*2070*/  FMUL R28, R2, R23 ;  /* 0x00000017021c7220 */ /* 0x000fc60000400000 */
[----:B------:R0:W-:Y:S01]  /*2080*/  STS [R3+0x400], R10 ;  /* 0x0004000a03007388 */ /* 0x0001e20000000800 */
[----:B---3--:R-:W-:-:S03]  /*2090*/  FMUL R14, R2, R11 ;  /* 0x0000000b020e7220 */ /* 0x008fc60000400000 */
[----:B------:R-:W-:Y:S01]  /*20a0*/  STS [R3+0x600], R12 ;  /* 0x0006000c03007388 */ /* 0x000fe20000000800 */
[----:B--2---:R-:W-:-:S03]  /*20b0*/  FMUL R16, R2, R17 ;  /* 0x0000001102107220 */ /* 0x004fc60000400000 */
[----:B------:R-:W-:Y:S01]  /*20c0*/  STS [R3+0x800], R22 ;  /* 0x0008001603007388 */ /* 0x000fe20000000800 */
[C---:B0-----:R-:W-:Y:S01]  /*20d0*/  FMUL R10, R2.reuse, R19 ;  /* 0x00000013020a7220 */ /* 0x041fe20000400000 */
[C---:B-----5:R-:W-:Y:S02]  /*20e0*/  FMUL R18, R2.reuse, R15 ;  /* 0x0000000f02127220 */ /* 0x060fe40000400000 */
[----:B------:R-:W-:Y:S01]  /*20f0*/  STS [R3+0xa00], R24 ;  /* 0x000a001803007388 */ /* 0x000fe20000000800 */
[----:B-1----:R-:W-:-:S03]  /*2100*/  FMUL R20, R2, R13 ;  /* 0x0000000d02147220 */ /* 0x002fc60000400000 */
[----:B------:R-:W-:Y:S04]  /*2110*/  STS [R3+0xc00], R26 ;  /* 0x000c001a03007388 */ /* 0x000fe80000000800 */
[----:B------:R-:W-:Y:S04]  /*2120*/  STS [R3+0xe00], R28 ;  /* 0x000e001c03007388 */ /* 0x000fe80000000800 */
[----:B------:R-:W-:Y:S04]  /*2130*/  STS [R3+0x1000], R10 ;  /* 0x0010000a03007388 */ /* 0x000fe80000000800 */
[----:B------:R-:W-:Y:S04]  /*2140*/  STS [R3+0x1200], R14 ;  /* 0x0012000e03007388 */ /* 0x000fe80000000800 */
[----:B------:R-:W-:Y:S04]  /*2150*/  STS [R3+0x1400], R16 ;  /* 0x0014001003007388 */ /* 0x000fe80000000800 */
[----:B------:R-:W-:Y:S04]  /*2160*/  STS [R3+0x1600], R18 ;  /* 0x0016001203007388 */ /* 0x000fe80000000800 */
[----:B------:R0:W-:Y:S02]  /*2170*/  STS [R3+0x1800], R20 ;  /* 0x0018001403007388 */ /* 0x0001e40000000800 */
[----:B0-----:R-:W-:Y:S01]  /*2180*/  IADD3 R3, PT, PT, R3, 0x2000, RZ ;  /* 0x0000200003037810 */ /* 0x001fe20007ffe0ff */
[----:B------:R-:W-:Y:S06]  /*2190*/  @!P1 BRA `(.L_x_33) ;  /* 0xfffffffc00309947 */ /* 0x000fec000383ffff */
.L_x_32:
[----:B------:R-:W-:Y:S05]  /*21a0*/  BSYNC.RECONVERGENT B1 ;  /* 0x0000000000017941 */ /* 0x000fea0003800200 */
.L_x_31:
[----:B------:R-:W-:Y:S01]  /*21b0*/  IADD3 R7, PT, PT, -R6, UR8, RZ ;  /* 0x0000000806077c10 */ /* 0x000fe2000fffe1ff */
[----:B------:R-:W-:Y:S03]  /*21c0*/  BSSY.RECONVERGENT B1, `(.L_x_34) ;  /* 0x000001e000017945 */ /* 0x000fe60003800200 */
[----:B------:R-:W-:-:S13]  /*21d0*/  ISETP.GT.AND P1, PT, R7, 0x200, PT ;  /* 0x000002000700780c */ /* 0x000fda0003f24270 */
[----:B------:R-:W-:Y:S05]  /*21e0*/  @!P1 BRA `(.L_x_35) ;  /* 0x00000000006c9947 */ /* 0x000fea0003800000 */
[----:B------:R-:W0:Y:S01]  /*21f0*/  LDS R7, [R3+-0x600] ;  /* 0xfffa000003077984 */ /* 0x000e220000000800 */
[----:B------:R-:W-:Y:S02]  /*2200*/  PLOP3.LUT P0, PT, PT, PT, PT, 0x8, 0x80 ;  /* 0x000000000080781c */ /* 0x000fe40003f0e170 */
[----:B------:R-:W-:Y:S01]  /*2210*/  IADD3 R6, PT, PT, R6, 0x400, RZ ;  /* 0x0000040006067810 */ /* 0x000fe20007ffe0ff */
[----:B------:R-:W5:Y:S04]  /*2220*/  LDS R11, [R3+-0x400] ;  /* 0xfffc0000030b7984 */ /* 0x000f680000000800 */
[----:B------:R-:W3:Y:S04]  /*2230*/  LDS R13, [R3+-0x200] ;  /* 0xfffe0000030d7984 */ /* 0x000ee80000000800 */
[----:B------:R-:W1:Y:S04]  /*2240*/  LDS R15, [R3] ;  /* 0x00000000030f7984 */ /* 0x000e680000000800 */
[----:B------:R-:W2:Y:S04]  /*2250*/  LDS R17, [R3+0x200] ;  /* 0x0002000003117984 */ /* 0x000ea80000000800 */
[----:B------:R-:W4:Y:S04]  /*2260*/  LDS R19, [R3+0x400] ;  /* 0x0004000003137984 */ /* 0x000f280000000800 */
[----:B------:R-:W4:Y:S04]  /*2270*/  LDS R21, [R3+0x600] ;  /* 0x0006000003157984 */ /* 0x000f280000000800 */
[----:B------:R-:W4:Y:S01]  /*2280*/  LDS R23, [R3+0x800] ;  /* 0x0008000003177984 */ /* 0x000f220000000800 */
[C---:B0-----:R-:W-:Y:S01]  /*2290*/  FMUL R10, R2.reuse, R7 ;  /* 0x00000007020a7220 */ /* 0x041fe20000400000 */
[----:B-----5:R-:W-:-:S04]  /*22a0*/  FMUL R12, R2, R11 ;  /* 0x0000000b020c7220 */ /* 0x020fc80000400000 */
[----:B------:R-:W-:Y:S01]  /*22b0*/  STS [R3+-0x600], R10 ;  /* 0xfffa000a03007388 */ /* 0x000fe20000000800 */
[----:B---3--:R-:W-:-:S03]  /*22c0*/  FMUL R14, R2, R13 ;  /* 0x0000000d020e7220 */ /* 0x008fc60000400000 */
[----:B------:R-:W-:Y:S01]  /*22d0*/  STS [R3+-0x400], R12 ;  /* 0xfffc000c03007388 */ /* 0x000fe20000000800 */
[----:B-1----:R-:W-:-:S03]  /*22e0*/  FMUL R16, R2, R15 ;  /* 0x0000000f02107220 */ /* 0x002fc60000400000 */
[----:B------:R-:W-:Y:S01]  /*22f0*/  STS [R3+-0x200], R14 ;  /* 0xfffe000e03007388 */ /* 0x000fe20000000800 */
[----:B--2---:R-:W-:-:S03]  /*2300*/  FMUL R18, R2, R17 ;  /* 0x0000001102127220 */ /* 0x004fc60000400000 */
[----:B------:R-:W-:Y:S01]  /*2310*/  STS [R3], R16 ;  /* 0x0000001003007388 */ /* 0x000fe20000000800 */
[----:B----4-:R-:W-:-:S03]  /*2320*/  FMUL R20, R2, R19 ;  /* 0x0000001302147220 */ /* 0x010fc60000400000 */
[----:B------:R-:W-:Y:S01]  /*2330*/  STS [R3+0x200], R18 ;  /* 0x0002001203007388 */ /* 0x000fe20000000800 */
[----:B------:R-:W-:-:S03]  /*2340*/  FMUL R22, R2, R21 ;  /* 0x0000001502167220 */ /* 0x000fc60000400000 */
[----:B------:R-:W-:Y:S01]  /*2350*/  STS [R3+0x400], R20 ;  /* 0x0004001403007388 */ /* 0x000fe20000000800 */
[----:B------:R-:W-:-:S03]  /*2360*/  FMUL R24, R2, R23 ;  /* 0x0000001702187220 */ /* 0x000fc60000400000 */
[----:B------:R-:W-:Y:S04]  /*2370*/  STS [R3+0x600], R22 ;  /* 0x0006001603007388 */ /* 0x000fe80000000800 */
[----:B------:R0:W-:Y:S02]  /*2380*/  STS [R3+0x800], R24 ;  /* 0x0008001803007388 */ /* 0x0001e40000000800 */
[----:B0-----:R-:W-:-:S07]  /*2390*/  VIADD R3, R3, 0x1000 ;  /* 0x0000100003037836 */ /* 0x001fce0000000000 */
.L_x_35:
[----:B------:R-:W-:Y:S05]  /*23a0*/  BSYNC.RECONVERGENT B1 ;  /* 0x0000000000017941 */ /* 0x000fea0003800200 */
.L_x_34:
[----:B------:R-:W-:-:S13]  /*23b0*/  ISETP.LT.OR P0, PT, R6, UR8, P0 ;  /* 0x0000000806007c0c */ /* 0x000fda0008701670 */
[----:B------:R-:W-:Y:S05]  /*23c0*/  @!P0 BRA `(.L_x_27) ;  /* 0x0000000000308947 */ /* 0x000fea0003800000 */
[----:B------:R-:W5:Y:S04]  /*23d0*/  LDS R7, [R3+-0x600] ;  /* 0xfffa000003077984 */ /* 0x000f680000000800 */
[----:B------:R-:W0:Y:S04]  /*23e0*/  LDS R11, [R3+-0x400] ;  /* 0xfffc0000030b7984 */ /* 0x000e280000000800 */
[----:B------:R-:W1:Y:S04]  /*23f0*/  LDS R13, [R3+-0x200] ;  /* 0xfffe0000030d7984 */ /* 0x000e680000000800 */
[----:B------:R-:W2:Y:S01]  /*2400*/  LDS R15, [R3] ;  /* 0x00000000030f7984 */ /* 0x000ea20000000800 */
[C---:B-----5:R-:W-:Y:S01]  /*2410*/  FMUL R6, R2.reuse, R7 ;  /* 0x0000000702067220 */ /* 0x060fe20000400000 */
[----:B0-----:R-:W-:-:S04]  /*2420*/  FMUL R10, R2, R11 ;  /* 0x0000000b020a7220 */ /* 0x001fc80000400000 */
[----:B------:R0:W-:Y:S01]  /*2430*/  STS [R3+-0x600], R6 ;  /* 0xfffa000603007388 */ /* 0x0001e20000000800 */
[----:B-1----:R-:W-:-:S03]  /*2440*/  FMUL R12, R2, R13 ;  /* 0x0000000d020c7220 */ /* 0x002fc60000400000 */
[----:B------:R0:W-:Y:S01]  /*2450*/  STS [R3+-0x400], R10 ;  /* 0xfffc000a03007388 */ /* 0x0001e20000000800 */
[----:B--2---:R-:W-:-:S03]  /*2460*/  FMUL R2, R2, R15 ;  /* 0x0000000f02027220 */ /* 0x004fc60000400000 */
[----:B------:R0:W-:Y:S04]  /*2470*/  STS [R3+-0x200], R12 ;  /* 0xfffe000c03007388 */ /* 0x0001e80000000800 */
[----:B------:R0:W-:Y:S02]  /*2480*/  STS [R3], R2 ;  /* 0x0000000203007388 */ /* 0x0001e40000000800 */
.L_x_27:
[----:B------:R-:W-:Y:S05]  /*2490*/  BSYNC.RECONVERGENT B0 ;  /* 0x0000000000007941 */ /* 0x000fea0003800200 */
.L_x_26:
[----:B------:R-:W-:Y:S01]  /*24a0*/  BAR.SYNC.DEFER_BLOCKING 0x0 ;  /* 0x0000000000007b1d */ /* 0x000fe20000010000 */
[----:B------:R-:W-:Y:S01]  /*24b0*/  UISETP.GE.AND UP0, UPT, UR8, 0x1, UPT ;  /* 0x000000010800788c */ /* 0x000fe2000bf06270 */
[----:B0-----:R-:W-:-:S08]  /*24c0*/  HFMA2 R6, -RZ, RZ, 0, 0 ;  /* 0x00000000ff067431 */ /* 0x001fd000000001ff */
[----:B------:R-:W-:Y:S05]  /*24d0*/  BRA.U !UP0, `(.L_x_36) ;  /* 0x0000000508ec7547 */ /* 0x000fea000b800000 */
[----:B------:R-:W0:Y:S01]  /*24e0*/  LDC.64 R2, c[0x0][0x398] ;  /* 0x0000e600ff027b82 */ /* 0x000e220000000a00 */
[----:B------:R-:W-:Y:S01]  /*24f0*/  UISETP.LT.AND UP0, UPT, UR10, 0x1, UPT ;  /* 0x000000010a00788c */ /* 0x000fe2000bf01270 */
[----:B------:R-:W-:Y:S01]  /*2500*/  LEA R7, R9, R8, 0x7 ;  /* 0x0000000809077211 */ /* 0x000fe200078e38ff */
[----:B---3--:R-:W-:Y:S01]  /*2510*/  IMAD.U32 R14, RZ, RZ, UR8 ;  /* 0x00000008ff0e7e24 */ /* 0x008fe2000f8e00ff */
[----:B------:R-:W-:Y:S01]  /*2520*/  MOV R6, RZ ;  /* 0x000000ff00067202 */ /* 0x000fe20000000f00 */
[----:B------:R-:W3:Y:S01]  /*2530*/  LDCU UR11, c[0x0][0x3bc] ;  /* 0x00007780ff0b77ac */ /* 0x000ee20008000800 */
[----:B------:R-:W0:Y:S01]  /*2540*/  LDCU.64 UR12, c[0x0][0x3a0] ;  /* 0x00007400ff0c77ac */ /* 0x000e220008000a00 */
[----:B------:R-:W-:Y:S01]  /*2550*/  USEL UR9, UR10, 0x1, !UP0 ;  /* 0x000000010a097887 */ /* 0x000fe2000c000000 */
[----:B------:R-:W-:-:S11]  /*2560*/  UMOV UR4, URZ ;  /* 0x000000ff00047c82 */ /* 0x000fd60008000000 */
.L_x_38:
[----:B------:R-:W-:-:S04]  /*2570*/  USHF.L.U32 UR5, UR4, 0x4, URZ ;  /* 0x0000000404057899 */ /* 0x000fc800080006ff */
[----:B------:R-:W-:-:S09]  /*2580*/  UISETP.GT.AND UP0, UPT, UR8, UR5, UPT ;  /* 0x000000050800728c */ /* 0x000fd2000bf04270 */
[----:B------:R-:W-:Y:S05]  /*2590*/  BRA.U !UP0, `(.L_x_37) ;  /* 0x0000000508ac7547 */ /* 0x000fea000b800000 */
[----:B---3--:R-:W-:-:S04]  /*25a0*/  UIMAD UR6, UR18, UR11, UR4 ;  /* 0x0000000b120672a4 */ /* 0x008fc8000f8e0204 */
[----:B0-----:R-:W-:-:S06]  /*25b0*/  UIMAD.WIDE UR6, UR6, 0x4, UR12 ;  /* 0x00000004060678a5 */ /* 0x001fcc000f8e020c */
[----:B------:R-:W-:Y:S02]  /*25c0*/  MOV R16, UR6 ;  /* 0x0000000600107c02 */ /* 0x000fe40008000f00 */
[----:B------:R-:W-:-:S05]  /*25d0*/  MOV R17, UR7 ;  /* 0x0000000700117c02 */ /* 0x000fca0008000f00 */
[----:B------:R-:W3:Y:S01]  /*25e0*/  LDG.E.CONSTANT R16, desc[UR16][R16.64] ;  /* 0x0000001010107981 */ /* 0x000ee2000c1e9900 */
[----:B------:R-:W0:Y:S01]  /*25f0*/  S2UR UR6, SR_CgaCtaId ;  /* 0x00000000000679c3 */ /* 0x000e220000008800 */
[----:B------:R-:W-:Y:S02]  /*2600*/  UMOV UR5, 0x400 ;  /* 0x0000040000057882 */ /* 0x000fe40000000000 */
[----:B0-----:R-:W-:-:S04]  /*2610*/  ULEA UR5, UR6, UR5, 0x18 ;  /* 0x0000000506057291 */ /* 0x001fc8000f8ec0ff */
[----:B------:R-:W-:-:S09]  /*2620*/  ULEA UR5, UR4, UR5, 0x6 ;  /* 0x0000000504057291 */ /* 0x000fd2000f8e30ff */
[----:B------:R-:W0:Y:S01]  /*2630*/  LDS.128 R8, [UR5+0x210] ;  /* 0x00021005ff087984 */ /* 0x000e220008000c00 */
[----:B---3--:R-:W-:-:S04]  /*2640*/  IMAD R13, R4, R16, R7 ;  /* 0x00000010040d7224 */ /* 0x008fc800078e0207 */
[----:B------:R-:W-:-:S05]  /*2650*/  IMAD.WIDE R12, R13, 0x2, R2 ;  /* 0x000000020d0c7825 */ /* 0x000fca00078e0202 */
[----:B------:R-:W3:Y:S01]  /*2660*/  LDG.E.U16.CONSTANT R15, desc[UR16][R12.64] ;  /* 0x000000100c0f7981 */ /* 0x000ee2000c1e9500 */
[----:B------:R-:W-:Y:S02]  /*2670*/  ISETP.GE.AND P0, PT, R14, 0x2, PT ;  /* 0x000000020e00780c */ /* 0x000fe40003f06270 */
[----:B---3--:R-:W-:-:S05]  /*2680*/  SHF.L.U32 R15, R15, 0x10, RZ ;  /* 0x000000100f0f7819 */ /* 0x008fca00000006ff */
[----:B0-----:R-:W-:-:S06]  /*2690*/  FFMA R6, R15, R8, R6 ;  /* 0x000000080f067223 */ /* 0x001fcc0000000006 */
[----:B------:R-:W-:Y:S05]  /*26a0*/  @!P0 BRA `(.L_x_37) ;  /* 0x0000000400688947 */ /* 0x000fea0003800000 */
[----:B------:R-:W-:-:S05]  /*26b0*/  IMAD.WIDE R12, R0, 0x2, R12 ;  /* 0x00000002000c7825 */ /* 0x000fca00078e020c */
[----:B------:R-:W3:Y:S01]  /*26c0*/  LDG.E.U16.CONSTANT R8, desc[UR16][R12.64] ;  /* 0x000000100c087981 */ /* 0x000ee2000c1e9500 */
[----:B------:R-:W-:Y:S01]  /*26d0*/  ISETP.NE.AND P0, PT, R14, 0x2, PT ;  /* 0x000000020e00780c */ /* 0x000fe20003f05270 */
[----:B---3--:R-:W-:-:S04]  /*26e0*/  IMAD.U32 R15, R8, 0x10000, RZ ;  /* 0x00010000080f7824 */ /* 0x008fc800078e00ff */
[----:B------:R-:W-:-:S08]  /*26f0*/  FFMA R6, R15, R9, R6 ;  /* 0x000000090f067223 */ /* 0x000fd00000000006 */
[----:B------:R-:W-:Y:S05]  /*2700*/  @!P0 BRA `(.L_x_37) ;  /* 0x0000000400508947 */ /* 0x000fea0003800000 */
[----:B------:R-:W-:-:S05]  /*2710*/  IMAD.WIDE R12, R0, 0x2, R12 ;  /* 0x00000002000c7825 */ /* 0x000fca00078e020c */
[----:B------:R-:W3:Y:S01]  /*2720*/  LDG.E.U16.CONSTANT R8, desc[UR16][R12.64] ;  /* 0x000000100c087981 */ /* 0x000ee2000c1e9500 */
[----:B------:R-:W-:Y:S02]  /*2730*/  ISETP.NE.AND P0, PT, R14, 0x3, PT ;  /* 0x000000030e00780c */ /* 0x000fe40003f05270 */
[----:B---3--:R-:W-:-:S05]  /*2740*/  SHF.L.U32 R9, R8, 0x10, RZ ;  /* 0x0000001008097819 */ /* 0x008fca00000006ff */
[----:B------:R-:W-:-:S06]  /*2750*/  FFMA R6, R9, R10, R6 ;  /* 0x0000000a09067223 */ /* 0x000fcc0000000006 */
[----:B------:R-:W-:Y:S05]  /*2760*/  @!P0 BRA `(.L_x_37) ;  /* 0x0000000400388947 */ /* 0x000fea0003800000 */
[----:B------:R-:W-:-:S05]  /*2770*/  IMAD.WIDE R12, R0, 0x2, R12 ;  /* 0x00000002000c7825 */ /* 0x000fca00078e020c */
[----:B------:R-:W3:Y:S01]  /*2780*/  LDG.E.U16.CONSTANT R8, desc[UR16][R12.64] ;  /* 0x000000100c087981 */ /* 0x000ee2000c1e9500 */
[----:B------:R-:W-:Y:S02]  /*2790*/  ISETP.NE.AND P0, PT, R14, 0x4, PT ;  /* 0x000000040e00780c */ /* 0x000fe40003f05270 */
[----:B---3--:R-:W-:-:S05]  /*27a0*/  SHF.L.U32 R9, R8, 0x10, RZ ;  /* 0x0000001008097819 */ /* 0x008fca00000006ff */
[----:B------:R-:W-:-:S06]  /*27b0*/  FFMA R6, R9, R11, R6 ;  /* 0x0000000b09067223 */ /* 0x000fcc0000000006 */
[----:B------:R-:W-:Y:S05]  /*27c0*/  @!P0 BRA `(.L_x_37) ;  /* 0x0000000400208947 */ /* 0x000fea0003800000 */
[----:B------:R-:W-:Y:S01]  /*27d0*/  IMAD.WIDE R12, R0, 0x2, R12 ;  /* 0x00000002000c7825 */ /* 0x000fe200078e020c */
[----:B------:R-:W0:Y:S04]  /*27e0*/  LDS.128 R8, [UR5+0x220] ;  /* 0x00022005ff087984 */ /* 0x000e280008000c00 */
[----:B------:R-:W3:Y:S01]  /*27f0*/  LDG.E.U16.CONSTANT R15, desc[UR16][R12.64] ;  /* 0x000000100c0f7981 */ /* 0x000ee2000c1e9500 */
[----:B------:R-:W-:Y:S02]  /*2800*/  ISETP.NE.AND P0, PT, R14, 0x5, PT ;  /* 0x000000050e00780c */ /* 0x000fe40003f05270 */
        /* <DEDUP_REMOVED lines=59> */
[----:B------:R-:W-:Y:S01]  /*2bc0*/  ISETP.NE.AND P0, PT, R14, 0xf, PT ;  /* 0x0000000f0e00780c */ /* 0x000fe20003f05270 */
[----:B------:R-:W-:-:S12]  /*2bd0*/  IMAD.WIDE R12, R0, 0x2, R12 ;  /* 0x00000002000c7825 */ /* 0x000fd800078e020c */
[----:B------:R-:W-:Y:S02]  /*2be0*/  @P0 IMAD.WIDE R8, R0, 0x2, R12 ;  /* 0x0000000200080825 */ /* 0x000fe400078e020c */
[----:B------:R-:W3:Y:S04]  /*2bf0*/  LDG.E.U16.CONSTANT R12, desc[UR16][R12.64] ;  /* 0x000000100c0c7981 */ /* 0x000ee8000c1e9500 */
[----:B------:R-:W5:Y:S01]  /*2c00*/  @P0 LDG.E.U16.CONSTANT R8, desc[UR16][R8.64] ;  /* 0x0000001008080981 */ /* 0x000f62000c1e9500 */
[----:B---3--:R-:W-:Y:S02]  /*2c10*/  SHF.L.U32 R15, R12, 0x10, RZ ;  /* 0x000000100c0f7819 */ /* 0x008fe400000006ff */
[----:B-----5:R-:W-:-:S03]  /*2c20*/  @P0 SHF.L.U32 R17, R8, 0x10, RZ ;  /* 0x0000001008110819 */ /* 0x020fc600000006ff */
[----:B------:R-:W-:-:S04]  /*2c30*/  FFMA R6, R15, R10, R6 ;  /* 0x0000000a0f067223 */ /* 0x000fc80000000006 */
[----:B------:R-:W-:-:S07]  /*2c40*/  @P0 FFMA R6, R17, R11, R6 ;  /* 0x0000000b11060223 */ /* 0x000fce0000000006 */
.L_x_37:
[----:B------:R-:W-:Y:S01]  /*2c50*/  UIADD3 UR4, UPT, UPT, UR4, 0x1, URZ ;  /* 0x0000000104047890 */ /* 0x000fe2000fffe0ff */
[----:B------:R-:W-:-:S03]  /*2c60*/  IADD3 R14, PT, PT, R14, -0x10, RZ ;  /* 0xfffffff00e0e7810 */ /* 0x000fc60007ffe0ff */
[----:B------:R-:W-:-:S09]  /*2c70*/  UISETP.NE.AND UP0, UPT, UR4, UR9, UPT ;  /* 0x000000090400728c */ /* 0x000fd2000bf05270 */
[----:B------:R-:W-:Y:S05]  /*2c80*/  BRA.U UP0, `(.L_x_38) ;  /* 0xfffffff900387547 */ /* 0x000fea000b83ffff */
.L_x_36:
[----:B0-----:R-:W0:Y:S01]  /*2c90*/  LDC.64 R2, c[0x0][0x380] ;  /* 0x0000e000ff027b82 */ /* 0x001e220000000a00 */
[----:B------:R-:W-:Y:S01]  /*2ca0*/  F2FP.BF16.F32.PACK_AB R6, RZ, R6 ;  /* 0x00000006ff06723e */ /* 0x000fe200000010ff */
[----:B0-----:R-:W-:-:S05]  /*2cb0*/  IMAD.WIDE R2, R5, 0x2, R2 ;  /* 0x0000000205027825 */ /* 0x001fca00078e0202 */
[----:B------:R-:W-:Y:S01]  /*2cc0*/  STG.E.U16 desc[UR16][R2.64], R6 ;  /* 0x0000000602007986 */ /* 0x000fe2000c101510 */
[----:B---3--:R-:W-:Y:S05]  /*2cd0*/  EXIT ;  /* 0x000000000000794d */ /* 0x008fea0003800000 */
.L_x_5:
[----:B------:R-:W-:Y:S02]  /*2ce0*/  HFMA2 R19, -RZ, RZ, 0, 1.847743988037109375e-06 ;  /* 0x0000001fff137431 */ /* 0x000fe400000001ff */
[----:B--2---:R-:W-:Y:S01]  /*2cf0*/  IMAD.MOV.U32 R29, RZ, RZ, R23 ;  /* 0x000000ffff1d7224 */ /* 0x004fe200078e0017 */
[----:B------:R-:W-:Y:S02]  /*2d00*/  MOV R18, 0x10 ;  /* 0x0000001000127802 */ /* 0x000fe40000000f00 */
[----:B------:R-:W-:-:S07]  /*2d10*/  MOV R16, 0xffffffff ;  /* 0xffffffff00107802 */ /* 0x000fce0000000f00 */
[----:B01-3-5:R-:W-:Y:S05]  /*2d20*/  WARPSYNC.COLLECTIVE R16, `(.L_x_39) ;  /* 0x0000000010087348 */ /* 0x02bfea0003c00000 */
[----:B------:R2:W4:Y:S02]  /*2d30*/  SHFL.BFLY P1, R20, R29, R18, R19 ;  /* 0x0c0000121d147389 */ /* 0x0005240000020013 */
[----:B012345:R-:W-:Y:S05]  /*2d40*/  ENDCOLLECTIVE ;  /* 0x000000000000791b */ /* 0x03ffea0003800000 */
.L_x_39:
[----:B------:R-:W-:Y:S02]  /*2d50*/  HFMA2 R18, -RZ, RZ, 0, 4.76837158203125e-07 ;  /* 0x00000008ff127431 */ /* 0x000fe400000001ff */
[----:B------:R-:W-:-:S04]  /*2d60*/  FADD R24, R20, R23 ;  /* 0x0000001714187221 */ /* 0x000fc80000000000 */
[----:B------:R-:W-:-:S07]  /*2d70*/  IMAD.MOV.U32 R29, RZ, RZ, R24 ;  /* 0x000000ffff1d7224 */ /* 0x000fce00078e0018 */
[----:B------:R-:W-:Y:S05]  /*2d80*/  WARPSYNC.COLLECTIVE R16, `(.L_x_40) ;  /* 0x0000000010087348 */ /* 0x000fea0003c00000 */
[----:B------:R0:W1:Y:S02]  /*2d90*/  SHFL.BFLY P1, R20, R29, R18, R19 ;  /* 0x0c0000121d147389 */ /* 0x0000640000020013 */
[----:B01----:R-:W-:Y:S05]  /*2da0*/  ENDCOLLECTIVE ;  /* 0x000000000000791b */ /* 0x003fea0003800000 */
.L_x_40:
[----:B------:R-:W-:Y:S02]  /*2db0*/  HFMA2 R18, -RZ, RZ, 0, 2.384185791015625e-07 ;  /* 0x00000004ff127431 */ /* 0x000fe400000001ff */
[----:B------:R-:W-:-:S05]  /*2dc0*/  FADD R25, R24, R20 ;  /* 0x0000001418197221 */ /* 0x000fca0000000000 */
[----:B------:R-:W-:-:S07]  /*2dd0*/  MOV R29, R25 ;  /* 0x00000019001d7202 */ /* 0x000fce0000000f00 */
[----:B------:R-:W-:Y:S05]  /*2de0*/  WARPSYNC.COLLECTIVE R16, `(.L_x_41) ;  /* 0x0000000010087348 */ /* 0x000fea0003c00000 */
[----:B------:R0:W1:Y:S02]  /*2df0*/  SHFL.BFLY P1, R20, R29, R18, R19 ;  /* 0x0c0000121d147389 */ /* 0x0000640000020013 */
[----:B01----:R-:W-:Y:S05]  /*2e00*/  ENDCOLLECTIVE ;  /* 0x000000000000791b */ /* 0x003fea0003800000 */
.L_x_41:
[----:B------:R-:W-:Y:S01]  /*2e10*/  MOV R18, 0x2 ;  /* 0x0000000200127802 */ /* 0x000fe20000000f00 */
[----:B------:R-:W-:-:S04]  /*2e20*/  FADD R26, R25, R20 ;  /* 0x00000014191a7221 */ /* 0x000fc80000000000 */
[----:B------:R-:W-:-:S07]  /*2e30*/  IMAD.MOV.U32 R29, RZ, RZ, R26 ;  /* 0x000000ffff1d7224 */ /* 0x000fce00078e001a */
[----:B------:R-:W-:Y:S05]  /*2e40*/  WARPSYNC.COLLECTIVE R16, `(.L_x_42) ;  /* 0x0000000010087348 */ /* 0x000fea0003c00000 */
[----:B------:R0:W1:Y:S02]  /*2e50*/  SHFL.BFLY P1, R20, R29, R18, R19 ;  /* 0x0c0000121d147389 */ /* 0x0000640000020013 */
[----:B01----:R-:W-:Y:S05]  /*2e60*/  ENDCOLLECTIVE ;  /* 0x000000000000791b */ /* 0x003fea0003800000 */
.L_x_42:
[----:B------:R-:W-:Y:S02]  /*2e70*/  HFMA2 R18, -RZ, RZ, 0, 5.9604644775390625e-08 ;  /* 0x00000001ff127431 */ /* 0x000fe400000001ff */
[----:B------:R-:W-:-:S05]  /*2e80*/  FADD R27, R26, R20 ;  /* 0x000000141a1b7221 */ /* 0x000fca0000000000 */
[----:B------:R-:W-:-:S07]  /*2e90*/  MOV R29, R27 ;  /* 0x0000001b001d7202 */ /* 0x000fce0000000f00 */
[----:B------:R-:W-:Y:S05]  /*2ea0*/  WARPSYNC.COLLECTIVE R16, `(.L_x_43) ;  /* 0x0000000010087348 */ /* 0x000fea0003c00000 */
[----:B------:R0:W1:Y:S02]  /*2eb0*/  SHFL.BFLY P1, R20, R29, R18, R19 ;  /* 0x0c0000121d147389 */ /* 0x0000640000020013 */
[----:B01----:R-:W-:Y:S05]  /*2ec0*/  ENDCOLLECTIVE ;  /* 0x000000000000791b */ /* 0x003fea0003800000 */
.L_x_43:
[----:B------:R-:W-:Y:S05]  /*2ed0*/  BRA `(.L_x_44) ;  /* 0xffffffd800dc7947 */ /* 0x000fea000383ffff */
.L_x_9:
[----:B----4-:R-:W-:Y:S01]  /*2ee0*/  IMAD.MOV.U32 R29, RZ, RZ, R6 ;  /* 0x000000ffff1d7224 */ /* 0x010fe200078e0006 */
[----:B0-----:R-:W-:Y:S02]  /*2ef0*/  MOV R18, 0x10 ;  /* 0x0000001000127802 */ /* 0x001fe40000000f00 */
[----:B------:R-:W-:Y:S02]  /*2f00*/  MOV R19, 0x1f ;  /* 0x0000001f00137802 */ /* 0x000fe40000000f00 */
[----:B------:R-:W-:-:S07]  /*2f10*/  MOV R16, 0xffffffff ;  /* 0xffffffff00107802 */ /* 0x000fce0000000f00 */
[----:B-123--:R-:W-:Y:S05]  /*2f20*/  WARPSYNC.COLLECTIVE R16, `(.L_x_45) ;  /* 0x0000000010087348 */ /* 0x00efea0003c00000 */
[----:B------:R0:W4:Y:S02]  /*2f30*/  SHFL.BFLY P1, R20, R29, R18, R19 ;  /* 0x0c0000121d147389 */ /* 0x0001240000020013 */
[----:B01234-:R-:W-:Y:S05]  /*2f40*/  ENDCOLLECTIVE ;  /* 0x000000000000791b */ /* 0x01ffea0003800000 */
.L_x_45:
[----:B------:R-:W-:Y:S01]  /*2f50*/  MOV R18, 0x8 ;  /* 0x0000000800127802 */ /* 0x000fe20000000f00 */
[----:B------:R-:W-:-:S04]  /*2f60*/  FADD R7, R20, R6 ;  /* 0x0000000614077221 */ /* 0x000fc80000000000 */
[----:B------:R-:W-:-:S07]  /*2f70*/  IMAD.MOV.U32 R29, RZ, RZ, R7 ;  /* 0x000000ffff1d7224 */ /* 0x000fce00078e0007 */
[----:B------:R-:W-:Y:S05]  /*2f80*/  WARPSYNC.COLLECTIVE R16, `(.L_x_46) ;  /* 0x0000000010087348 */ /* 0x000fea0003c00000 */
[----:B------:R0:W1:Y:S02]  /*2f90*/  SHFL.BFLY P1, R20, R29, R18, R19 ;  /* 0x0c0000121d147389 */ /* 0x0000640000020013 */
[----:B01----:R-:W-:Y:S05]  /*2fa0*/  ENDCOLLECTIVE ;  /* 0x000000000000791b */ /* 0x003fea0003800000 */
.L_x_46:
[----:B------:R-:W-:Y:S01]  /*2fb0*/  MOV R18, 0x4 ;  /* 0x0000000400127802 */ /* 0x000fe20000000f00 */
[----:B------:R-:W-:-:S05]  /*2fc0*/  FADD R23, R7, R20 ;  /* 0x0000001407177221 */ /* 0x000fca0000000000 */
[----:B------:R-:W-:-:S07]  /*2fd0*/  MOV R29, R23 ;  /* 0x00000017001d7202 */ /* 0x000fce0000000f00 */
[----:B------:R-:W-:Y:S05]  /*2fe0*/  WARPSYNC.COLLECTIVE R16, `(.L_x_47) ;  /* 0x0000000010087348 */ /* 0x000fea0003c00000 */
[----:B------:R0:W1:Y:S02]  /*2ff0*/  SHFL.BFLY P1, R20, R29, R18, R19 ;  /* 0x0c0000121d147389 */ /* 0x0000640000020013 */
[----:B01----:R-:W-:Y:S05]  /*3000*/  ENDCOLLECTIVE ;  /* 0x000000000000791b */ /* 0x003fea0003800000 */
.L_x_47:
[----:B------:R-:W-:Y:S01]  /*3010*/  MOV R18, 0x2 ;  /* 0x0000000200127802 */ /* 0x000fe20000000f00 */
[----:B------:R-:W-:-:S04]  /*3020*/  FADD R24, R23, R20 ;  /* 0x0000001417187221 */ /* 0x000fc80000000000 */
[----:B------:R-:W-:-:S07]  /*3030*/  IMAD.MOV.U32 R29, RZ, RZ, R24 ;  /* 0x000000ffff1d7224 */ /* 0x000fce00078e0018 */
[----:B------:R-:W-:Y:S05]  /*3040*/  WARPSYNC.COLLECTIVE R16, `(.L_x_48) ;  /* 0x0000000010087348 */ /* 0x000fea0003c00000 */
[----:B------:R0:W1:Y:S02]  /*3050*/  SHFL.BFLY P1, R20, R29, R18, R19 ;  /* 0x0c0000121d147389 */ /* 0x0000640000020013 */
[----:B01----:R-:W-:Y:S05]  /*3060*/  ENDCOLLECTIVE ;  /* 0x000000000000791b */ /* 0x003fea0003800000 */
.L_x_48:
[----:B------:R-:W-:Y:S01]  /*3070*/  MOV R18, 0x1 ;  /* 0x0000000100127802 */ /* 0x000fe20000000f00 */
[----:B------:R-:W-:-:S05]  /*3080*/  FADD R25, R24, R20 ;  /* 0x0000001418197221 */ /* 0x000fca0000000000 */
[----:B------:R-:W-:-:S07]  /*3090*/  MOV R29, R25 ;  /* 0x00000019001d7202 */ /* 0x000fce0000000f00 */
[----:B------:R-:W-:Y:S05]  /*30a0*/  WARPSYNC.COLLECTIVE R16, `(.L_x_49) ;  /* 0x0000000010087348 */ /* 0x000fea0003c00000 */
[----:B------:R0:W1:Y:S02]  /*30b0*/  SHFL.BFLY P1, R20, R29, R18, R19 ;  /* 0x0c0000121d147389 */ /* 0x0000640000020013 */
[----:B01----:R-:W-:Y:S05]  /*30c0*/  ENDCOLLECTIVE ;  /* 0x000000000000791b */ /* 0x003fea0003800000 */
.L_x_49:
[----:B------:R-:W-:Y:S05]  /*30d0*/  BRA `(.L_x_50) ;  /* 0xffffffdc00387947 */ /* 0x000fea000383ffff */
.L_x_14:
[----:B---3--:R-:W-:Y:S01]  /*30e0*/  IMAD.MOV.U32 R29, RZ, RZ, R2 ;  /* 0x000000ffff1d7224 */ /* 0x008fe200078e0002 */
[----:B------:R-:W-:Y:S02]  /*30f0*/  MOV R18, 0x10 ;  /* 0x0000001000127802 */ /* 0x000fe40000000f00 */
[----:B------:R-:W-:Y:S02]  /*3100*/  MOV R19, 0x1f ;  /* 0x0000001f00137802 */ /* 0x000fe40000000f00 */
[----:B------:R-:W-:-:S07]  /*3110*/  MOV R16, 0xffffffff ;  /* 0xffffffff00107802 */ /* 0x000fce0000000f00 */
[----:B012-45:R-:W-:Y:S05]  /*3120*/  WARPSYNC.COLLECTIVE R16, `(.L_x_51) ;  /* 0x0000000010087348 */ /* 0x037fea0003c00000 */
[----:B------:R3:W0:Y:S02]  /*3130*/  SHFL.BFLY P1, R20, R29, R18, R19 ;  /* 0x0c0000121d147389 */ /* 0x0006240000020013 */
[----:B012345:R-:W-:Y:S05]  /*3140*/  ENDCOLLECTIVE ;  /* 0x000000000000791b */ /* 0x03ffea0003800000 */
.L_x_51:
[----:B------:R-:W-:Y:S01]  /*3150*/  MOV R18, 0x8 ;  /* 0x0000000800127802 */ /* 0x000fe20000000f00 */
[----:B------:R-:W-:-:S04]  /*3160*/  FADD R3, R20, R2 ;  /* 0x0000000214037221 */ /* 0x000fc80000000000 */
[----:B------:R-:W-:-:S07]  /*3170*/  IMAD.MOV.U32 R29, RZ, RZ, R3 ;  /* 0x000000ffff1d7224 */ /* 0x000fce00078e0003 */
[----:B------:R-:W-:Y:S05]  /*3180*/  WARPSYNC.COLLECTIVE R16, `(.L_x_52) ;  /* 0x0000000010087348 */ /* 0x000fea0003c00000 */
[----:B------:R0:W1:Y:S02]  /*3190*/  SHFL.BFLY P1, R20, R29, R18, R19 ;  /* 0x0c0000121d147389 */ /* 0x0000640000020013 */
[----:B01----:R-:W-:Y:S05]  /*31a0*/  ENDCOLLECTIVE ;  /* 0x000000000000791b */ /* 0x003fea0003800000 */
.L_x_52:
[----:B------:R-:W-:Y:S01]  /*31b0*/  MOV R18, 0x4 ;  /* 0x0000000400127802 */ /* 0x000fe20000000f00 */
[----:B------:R-:W-:-:S05]  /*31c0*/  FADD R6, R3, R20 ;  /* 0x0000001403067221 */ /* 0x000fca0000000000 */
[----:B------:R-:W-:-:S07]  /*31d0*/  MOV R29, R6 ;  /* 0x00000006001d7202 */ /* 0x000fce0000000f00 */
[----:B------:R-:W-:Y:S05]  /*31e0*/  WARPSYNC.COLLECTIVE R16, `(.L_x_53) ;  /* 0x0000000010087348 */ /* 0x000fea0003c00000 */
[----:B------:R0:W1:Y:S02]  /*31f0*/  SHFL.BFLY P1, R20, R29, R18, R19 ;  /* 0x0c0000121d147389 */ /* 0x0000640000020013 */
[----:B01----:R-:W-:Y:S05]  /*3200*/  ENDCOLLECTIVE ;  /* 0x000000000000791b */ /* 0x003fea0003800000 */
.L_x_53:
[----:B------:R-:W-:Y:S01]  /*3210*/  MOV R18, 0x2 ;  /* 0x0000000200127802 */ /* 0x000fe20000000f00 */
[----:B------:R-:W-:-:S04]  /*3220*/  FADD R7, R6, R20 ;  /* 0x0000001406077221 */ /* 0x000fc80000000000 */
[----:B------:R-:W-:-:S07]  /*3230*/  IMAD.MOV.U32 R29, RZ, RZ, R7 ;  /* 0x000000ffff1d7224 */ /* 0x000fce00078e0007 */
[----:B------:R-:W-:Y:S05]  /*3240*/  WARPSYNC.COLLECTIVE R16, `(.L_x_54) ;  /* 0x0000000010087348 */ /* 0x000fea0003c00000 */
[----:B------:R0:W1:Y:S02]  /*3250*/  SHFL.BFLY P1, R20, R29, R18, R19 ;  /* 0x0c0000121d147389 */ /* 0x0000640000020013 */
[----:B01----:R-:W-:Y:S05]  /*3260*/  ENDCOLLECTIVE ;  /* 0x000000000000791b */ /* 0x003fea0003800000 */
.L_x_54:
[----:B------:R-:W-:Y:S01]  /*3270*/  MOV R18, 0x1 ;  /* 0x0000000100127802 */ /* 0x000fe20000000f00 */
[----:B------:R-:W-:-:S05]  /*3280*/  FADD R14, R7, R20 ;  /* 0x00000014070e7221 */ /* 0x000fca0000000000 */
[----:B------:R-:W-:-:S07]  /*3290*/  MOV R29, R14 ;  /* 0x0000000e001d7202 */ /* 0x000fce0000000f00 */
[----:B------:R-:W-:Y:S05]  /*32a0*/  WARPSYNC.COLLECTIVE R16, `(.L_x_55) ;  /* 0x0000000010087348 */ /* 0x000fea0003c00000 */
[----:B------:R0:W1:Y:S02]  /*32b0*/  SHFL.BFLY P1, R20, R29, R18, R19 ;  /* 0x0c0000121d147389 */ /* 0x0000640000020013 */
[----:B01----:R-:W-:Y:S05]  /*32c0*/  ENDCOLLECTIVE ;  /* 0x000000000000791b */ /* 0x003fea0003800000 */
.L_x_55:
[----:B------:R-:W-:Y:S05]  /*32d0*/  BRA `(.L_x_56) ;  /* 0xffffffdc00c07947 */ /* 0x000fea000383ffff */
.L_x_25:
[----:B------:R-:W-:Y:S02]  /*32e0*/  HFMA2 R19, -RZ, RZ, 0, 1.847743988037109375e-06 ;  /* 0x0000001fff137431 */ /* 0x000fe400000001ff */
[----:B-1----:R-:W-:Y:S01]  /*32f0*/  IMAD.MOV.U32 R29, RZ, RZ, R3 ;  /* 0x000000ffff1d7224 */ /* 0x002fe200078e0003 */
[----:B------:R-:W-:Y:S02]  /*3300*/  MOV R18, 0x10 ;  /* 0x0000001000127802 */ /* 0x000fe40000000f00 */
[----:B------:R-:W-:-:S07]  /*3310*/  MOV R16, 0xffffffff ;  /* 0xffffffff00107802 */ /* 0x000fce0000000f00 */
[----:B0-234-:R-:W-:Y:S05]  /*3320*/  WARPSYNC.COLLECTIVE R16, `(.L_x_57) ;  /* 0x0000000010087348 */ /* 0x01dfea0003c00000 */
[----:B------:R1:W0:Y:S02]  /*3330*/  SHFL.BFLY P1, R20, R29, R18, R19 ;  /* 0x0c0000121d147389 */ /* 0x0002240000020013 */
[----:B01234-:R-:W-:Y:S05]  /*3340*/  ENDCOLLECTIVE ;  /* 0x000000000000791b */ /* 0x01ffea0003800000 */
.L_x_57:
[----:B------:R-:W-:Y:S02]  /*3350*/  HFMA2 R18, -RZ, RZ, 0, 4.76837158203125e-07 ;  /* 0x00000008ff127431 */ /* 0x000fe400000001ff */
[----:B------:R-:W-:-:S04]  /*3360*/  FADD R2, R20, R3 ;  /* 0x0000000314027221 */ /* 0x000fc80000000000 */
[----:B------:R-:W-:-:S07]  /*3370*/  IMAD.MOV.U32 R29, RZ, RZ, R2 ;  /* 0x000000ffff1d7224 */ /* 0x000fce00078e0002 */
[----:B------:R-:W-:Y:S05]  /*3380*/  WARPSYNC.COLLECTIVE R16, `(.L_x_58) ;  /* 0x0000000010087348 */ /* 0x000fea0003c00000 */
[----:B------:R0:W1:Y:S02]  /*3390*/  SHFL.BFLY P1, R20, R29, R18, R19 ;  /* 0x0c0000121d147389 */ /* 0x0000640000020013 */
[----:B01----:R-:W-:Y:S05]  /*33a0*/  ENDCOLLECTIVE ;  /* 0x000000000000791b */ /* 0x003fea0003800000 */
.L_x_58:
[----:B------:R-:W-:Y:S02]  /*33b0*/  HFMA2 R18, -RZ, RZ, 0, 2.384185791015625e-07 ;  /* 0x00000004ff127431 */ /* 0x000fe400000001ff */
[----:B------:R-:W-:-:S05]  /*33c0*/  FADD R6, R2, R20 ;  /* 0x0000001402067221 */ /* 0x000fca0000000000 */
[----:B------:R-:W-:-:S07]  /*33d0*/  MOV R29, R6 ;  /* 0x00000006001d7202 */ /* 0x000fce0000000f00 */
[----:B------:R-:W-:Y:S05]  /*33e0*/  WARPSYNC.COLLECTIVE R16, `(.L_x_59) ;  /* 0x0000000010087348 */ /* 0x000fea0003c00000 */
[----:B------:R0:W1:Y:S02]  /*33f0*/  SHFL.BFLY P1, R20, R29, R18, R19 ;  /* 0x0c0000121d147389 */ /* 0x0000640000020013 */
[----:B01----:R-:W-:Y:S05]  /*3400*/  ENDCOLLECTIVE ;  /* 0x000000000000791b */ /* 0x003fea0003800000 */
.L_x_59:
[----:B------:R-:W-:Y:S01]  /*3410*/  MOV R18, 0x2 ;  /* 0x0000000200127802 */ /* 0x000fe20000000f00 */
[----:B------:R-:W-:-:S04]  /*3420*/  FADD R7, R6, R20 ;  /* 0x0000001406077221 */ /* 0x000fc80000000000 */
[----:B------:R-:W-:-:S07]  /*3430*/  IMAD.MOV.U32 R29, RZ, RZ, R7 ;  /* 0x000000ffff1d7224 */ /* 0x000fce00078e0007 */
[----:B------:R-:W-:Y:S05]  /*3440*/  WARPSYNC.COLLECTIVE R16, `(.L_x_60) ;  /* 0x0000000010087348 */ /* 0x000fea0003c00000 */
[----:B------:R0:W1:Y:S02]  /*3450*/  SHFL.BFLY P1, R20, R29, R18, R19 ;  /* 0x0c0000121d147389 */ /* 0x0000640000020013 */
[----:B01----:R-:W-:Y:S05]  /*3460*/  ENDCOLLECTIVE ;  /* 0x000000000000791b */ /* 0x003fea0003800000 */
.L_x_60:
[----:B------:R-:W-:Y:S02]  /*3470*/  HFMA2 R18, -RZ, RZ, 0, 5.9604644775390625e-08 ;  /* 0x00000001ff127431 */ /* 0x000fe400000001ff */
[----:B------:R-:W-:-:S05]  /*3480*/  FADD R10, R7, R20 ;  /* 0x00000014070a7221 */ /* 0x000fca0000000000 */
[----:B------:R-:W-:-:S07]  /*3490*/  MOV R29, R10 ;  /* 0x0000000a001d7202 */ /* 0x000fce0000000f00 */
[----:B------:R-:W-:Y:S05]  /*34a0*/  WARPSYNC.COLLECTIVE R16, `(.L_x_61) ;  /* 0x0000000010087348 */ /* 0x000fea0003c00000 */
[----:B------:R0:W1:Y:S02]  /*34b0*/  SHFL.BFLY P1, R20, R29, R18, R19 ;  /* 0x0c0000121d147389 */ /* 0x0000640000020013 */
[----:B01----:R-:W-:Y:S05]  /*34c0*/  ENDCOLLECTIVE ;  /* 0x000000000000791b */ /* 0x003fea0003800000 */
.L_x_61:
[----:B------:R-:W-:Y:S05]  /*34d0*/  BRA `(.L_x_62) ;  /* 0xffffffe400987947 */ /* 0x000fea000383ffff */
.L_x_63:
[----:B------:R-:W-:-:S00]  /*34e0*/  BRA `(.L_x_63) ;  /* 0xfffffffc00fc7947 */ /* 0x000fc0000383ffff */
[----:B------:R-:W-:-:S00]  /*34f0*/  NOP ;  /* 0x0000000000007918 */ /* 0x000fc00000000000 */
        /* <DEDUP_REMOVED lines=8> */
.L_x_128:


//--------------------- .text.paged_attention_v1_bf16 --------------------------
	.section	.text.paged_attention_v1_bf16,"ax",@progbits
	.align	128
        .global         paged_attention_v1_bf16
        .type           paged_attention_v1_bf16,@function
        .size           paged_attention_v1_bf16,(.L_x_129 - paged_attention_v1_bf16)
        .other          paged_attention_v1_bf16,@"STO_CUDA_ENTRY STV_DEFAULT"
paged_attention_v1_bf16:
.text.paged_attention_v1_bf16:
[----:B------:R-:W-:Y:S01]  /*0000*/  LDC R1, c[0x0][0x37c] ;  /* 0x0000df00ff017b82 */ /* 0x000fe20000000800 */
[----:B------:R-:W0:Y:S07]  /*0010*/  S2R R13, SR_CTAID.Y ;  /* 0x00000000000d7919 */ /* 0x000e2e0000002600 */
[----:B------:R-:W0:Y:S01]  /*0020*/  LDC.64 R4, c[0x0][0x3a8] ;  /* 0x0000ea00ff047b82 */ /* 0x000e220000000a00 */
[----:B------:R-:W1:Y:S01]  /*0030*/  LDCU.64 UR8, c[0x0][0x358] ;  /* 0x00006b00ff0877ac */ /* 0x000e620008000a00 */
[----:B0-----:R-:W-:-:S05]  /*0040*/  IMAD.WIDE.U32 R4, R13, 0x4, R4 ;  /* 0x000000040d047825 */ /* 0x001fca00078e0004 */
[----:B-1----:R-:W2:Y:S01]  /*0050*/  LDG.E.CONSTANT R12, desc[UR8][R4.64] ;  /* 0x00000008040c7981 */ /* 0x002ea2000c1e9900 */
[----:B------:R-:W0:Y:S01]  /*0060*/  S2R R3, SR_CTAID.X ;  /* 0x0000000000037919 */ /* 0x000e220000002500 */
[----:B--2---:R-:W-:-:S13]  /*0070*/  ISETP.NE.AND P0, PT, R12, RZ, PT ;  /* 0x000000ff0c00720c */ /* 0x004fda0003f05270 */
[----:B0-----:R-:W-:Y:S05]  /*0080*/  @!P0 EXIT ;  /* 0x000000000000894d */ /* 0x001fea0003800000 */
[----:B------:R-:W0:Y:S01]  /*0090*/  S2R R8, SR_TID.X ;  /* 0x0000000000087919 */ /* 0x000e220000002100 */
[----:B------:R-:W1:Y:S08]  /*00a0*/  LDC R4, c[0x0][0x3b4] ;  /* 0x0000ed00ff047b82 */ /* 0x000e700000000800 */
[----:B------:R-:W2:Y:S01]  /*00b0*/  LDC.64 R6, c[0x0][0x388] ;  /* 0x0000e200ff067b82 */ /* 0x000ea20000000a00 */
[----:B-1----:R-:W-:Y:S01]  /*00c0*/  IMAD R5, R13, R4, RZ ;  /* 0x000000040d057224 */ /* 0x002fe200078e02ff */
[----:B0-----:R-:W-:-:S05]  /*00d0*/  LEA R0, R3, R8, 0x7 ;  /* 0x0000000803007211 */ /* 0x001fca00078e38ff */
[----:B------:R-:W-:Y:S02]  /*00e0*/  IMAD R5, R5, 0x80, R0 ;  /* 0x0000008005057824 */ /* 0x000fe400078e0200 */
[----:B------:R-:W0:Y:S02]  /*00f0*/  LDC R0, c[0x0][0x3b8] ;  /* 0x0000ee00ff007b82 */ /* 0x000e240000000800 */
[----:B--2---:R-:W-:-:S05]  /*0100*/  IMAD.WIDE R6, R5, 0x2, R6 ;  /* 0x0000000205067825 */ /* 0x004fca00078e0206 */
[----:B------:R1:W2:Y:S01]  /*0110*/  LDG.E.U16.CONSTANT R2, desc[UR8][R6.64] ;  /* 0x0000000806027981 */ /* 0x0002a2000c1e9500 */
[----:B------:R-:W3:Y:S01]  /*0120*/  S2UR UR5, SR_CgaCtaId ;  /* 0x00000000000579c3 */ /* 0x000ee20000008800 */
[----:B------:R-:W-:Y:S01]  /*0130*/  UMOV UR4, 0x400 ;  /* 0x0000040000047882 */ /* 0x000fe20000000000 */
[----:B-1----:R-:W-:Y:S02]  /*0140*/  IABS R6, R4 ;  /* 0x0000000400067213 */ /* 0x002fe40000000000 */
[-C--:B0-----:R-:W-:Y:S02]  /*0150*/  IABS R15, R0.reuse ;  /* 0x00000000000f7213 */ /* 0x081fe40000000000 */
[----:B------:R-:W-:Y:S02]  /*0160*/  LOP3.LUT R4, R4, R0, RZ, 0x3c, !PT ;  /* 0x0000000004047212 */ /* 0x000fe400078e3cff */
[----:B------:R-:W0:Y:S02]  /*0170*/  I2F.RP R9, R15 ;  /* 0x0000000f00097306 */ /* 0x000e240000209400 */
[----:B------:R-:W-:Y:S01]  /*0180*/  ISETP.GE.AND P2, PT, R4, RZ, PT ;  /* 0x000000ff0400720c */ /* 0x000fe20003f46270 */
[----:B---3--:R-:W-:-:S05]  /*0190*/  ULEA UR4, UR5, UR4, 0x18 ;  /* 0x0000000405047291 */ /* 0x008fca000f8ec0ff */
[----:B0-----:R-:W0:Y:S02]  /*01a0*/  MUFU.RCP R9, R9 ;  /* 0x0000000900097308 */ /* 0x001e240000001000 */
[----:B0-----:R-:W-:-:S06]  /*01b0*/  IADD3 R10, PT, PT, R9, 0xffffffe, RZ ;  /* 0x0ffffffe090a7810 */ /* 0x001fcc0007ffe0ff */
[----:B------:R0:W1:Y:S02]  /*01c0*/  F2I.FTZ.U32.TRUNC.NTZ R11, R10 ;  /* 0x0000000a000b7305 */ /* 0x000064000021f000 */
[----:B0-----:R-:W-:Y:S02]  /*01d0*/  HFMA2 R10, -RZ, RZ, 0, 0 ;  /* 0x00000000ff0a7431 */ /* 0x001fe400000001ff */
[----:B-1----:R-:W-:-:S04]  /*01e0*/  IMAD.MOV R14, RZ, RZ, -R11 ;  /* 0x000000ffff0e7224 */ /* 0x002fc800078e0a0b */
[----:B------:R-:W-:-:S04]  /*01f0*/  IMAD R17, R14, R15, RZ ;  /* 0x0000000f0e117224 */ /* 0x000fc800078e02ff */
[----:B------:R-:W-:-:S06]  /*0200*/  IMAD.HI.U32 R11, R11, R17, R10 ;  /* 0x000000110b0b7227 */ /* 0x000fcc00078e000a */
[----:B------:R-:W-:-:S04]  /*0210*/  IMAD.HI.U32 R11, R11, R6, RZ ;  /* 0x000000060b0b7227 */ /* 0x000fc800078e00ff */
[----:B------:R-:W-:-:S04]  /*0220*/  IMAD.MOV R7, RZ, RZ, -R11 ;  /* 0x000000ffff077224 */ /* 0x000fc800078e0a0b */
[----:B------:R-:W-:-:S05]  /*0230*/  IMAD R6, R15, R7, R6 ;  /* 0x000000070f067224 */ /* 0x000fca00078e0206 */
[----:B------:R-:W-:-:S13]  /*0240*/  ISETP.GT.U32.AND P1, PT, R15, R6, PT ;  /* 0x000000060f00720c */ /* 0x000fda0003f24070 */
[-C--:B------:R-:W-:Y:S01]  /*0250*/  @!P1 IADD3 R6, PT, PT, R6, -R15.reuse, RZ ;  /* 0x8000000f06069210 */ /* 0x080fe20007ffe0ff */
[----:B------:R-:W-:Y:S01]  /*0260*/  @!P1 VIADD R11, R11, 0x1 ;  /* 0x000000010b0b9836 */ /* 0x000fe20000000000 */
[----:B------:R-:W-:Y:S02]  /*0270*/  ISETP.NE.AND P1, PT, R0, RZ, PT ;  /* 0x000000ff0000720c */ /* 0x000fe40003f25270 */
[----:B------:R-:W-:-:S13]  /*0280*/  ISETP.GE.U32.AND P0, PT, R6, R15, PT ;  /* 0x0000000f0600720c */ /* 0x000fda0003f06070 */
[----:B------:R-:W-:-:S05]  /*0290*/  @P0 IADD3 R11, PT, PT, R11, 0x1, RZ ;  /* 0x000000010b0b0810 */ /* 0x000fca0007ffe0ff */
[----:B------:R-:W-:-:S05]  /*02a0*/  IMAD.MOV.U32 R4, RZ, RZ, R11 ;  /* 0x000000ffff047224 */ /* 0x000fca00078e000b */
[----:B------:R-:W-:Y:S02]  /*02b0*/  @!P2 IADD3 R4, PT, PT, -R4, RZ, RZ ;  /* 0x000000ff0404a210 */ /* 0x000fe40007ffe1ff */
[----:B------:R-:W-:-:S04]  /*02c0*/  @!P1 LOP3.LUT R4, RZ, R0, RZ, 0x33, !PT ;  /* 0x00000000ff049212 */ /* 0x000fc800078e33ff */
[-C--:B------:R-:W-:Y:S02]  /*02d0*/  IABS R11, R4.reuse ;  /* 0x00000004000b7213 */ /* 0x080fe40000000000 */
[----:B------:R-:W-:Y:S02]  /*02e0*/  IABS R14, R4 ;  /* 0x00000004000e7213 */ /* 0x000fe40000000000 */
[----:B------:R-:W0:Y:S08]  /*02f0*/  I2F.RP R9, R11 ;  /* 0x0000000b00097306 */ /* 0x000e300000209400 */
[----:B0-----:R-:W0:Y:S02]  /*0300*/  MUFU.RCP R9, R9 ;  /* 0x0000000900097308 */ /* 0x001e240000001000 */
[----:B0-----:R-:W-:Y:S01]  /*0310*/  VIADD R6, R9, 0xffffffe ;  /* 0x0ffffffe09067836 */ /* 0x001fe20000000000 */
[----:B------:R-:W-:-:S05]  /*0320*/  IADD3 R9, PT, PT, RZ, -R14, RZ ;  /* 0x8000000eff097210 */ /* 0x000fca0007ffe0ff */
[----:B------:R0:W1:Y:S02]  /*0330*/  F2I.FTZ.U32.TRUNC.NTZ R7, R6 ;  /* 0x0000000600077305 */ /* 0x000064000021f000 */
[----:B0-----:R-:W-:Y:S01]  /*0340*/  IMAD.MOV.U32 R6, RZ, RZ, RZ ;  /* 0x000000ffff067224 */ /* 0x001fe200078e00ff */
[----:B-1----:R-:W-:-:S05]  /*0350*/  IADD3 R10, PT, PT, RZ, -R7, RZ ;  /* 0x80000007ff0a7210 */ /* 0x002fca0007ffe0ff */
[----:B------:R-:W-:Y:S01]  /*0360*/  IMAD R15, R10, R11, RZ ;  /* 0x0000000b0a0f7224 */ /* 0x000fe200078e02ff */
[----:B------:R-:W-:Y:S02]  /*0370*/  IABS R10, R3 ;  /* 0x00000003000a7213 */ /* 0x000fe40000000000 */
[----:B------:R-:W-:Y:S01]  /*0380*/  LOP3.LUT R3, R3, R4, RZ, 0x3c, !PT ;  /* 0x0000000403037212 */ /* 0x000fe200078e3cff */
[----:B------:R-:W-:-:S03]  /*0390*/  IMAD.HI.U32 R7, R7, R15, R6 ;  /* 0x0000000f07077227 */ /* 0x000fc600078e0006 */
[----:B------:R-:W-:Y:S02]  /*03a0*/  ISETP.GE.AND P2, PT, R3, RZ, PT ;  /* 0x000000ff0300720c */ /* 0x000fe40003f46270 */
[----:B------:R-:W-:Y:S01]  /*03b0*/  IADD3 R3, PT, PT, R12, 0xf, RZ ;  /* 0x0000000f0c037810 */ /* 0x000fe20007ffe0ff */
[----:B------:R-:W-:-:S04]  /*03c0*/  IMAD.HI.U32 R15, R7, R10, RZ ;  /* 0x0000000a070f7227 */ /* 0x000fc800078e00ff */
[----:B------:R-:W-:Y:S01]  /*03d0*/  IMAD R6, R15, R9, R10 ;  /* 0x000000090f067224 */ /* 0x000fe200078e020a */
[----:B------:R-:W-:Y:S02]  /*03e0*/  MOV R10, 0xff7fffff ;  /* 0xff7fffff000a7802 */ /* 0x000fe40000000f00 */
[----:B------:R-:W-:Y:S02]  /*03f0*/  LEA.HI R9, R8, UR4, RZ, 0x1d ;  /* 0x0000000408097c11 */ /* 0x000fe4000f8fe8ff */
[----:B------:R-:W-:-:S13]  /*0400*/  ISETP.GT.U32.AND P1, PT, R11, R6, PT ;  /* 0x000000060b00720c */ /* 0x000fda0003f24070 */
[-C--:B------:R-:W-:Y:S02]  /*0410*/  @!P1 IADD3 R6, PT, PT, R6, -R11.reuse, RZ ;  /* 0x8000000b06069210 */ /* 0x080fe40007ffe0ff */
[----:B------:R-:W-:Y:S02]  /*0420*/  @!P1 IADD3 R15, PT, PT, R15, 0x1, RZ ;  /* 0x000000010f0f9810 */ /* 0x000fe40007ffe0ff */
[----:B------:R-:W-:Y:S01]  /*0430*/  ISETP.GE.U32.AND P0, PT, R6, R11, PT ;  /* 0x0000000b0600720c */ /* 0x000fe20003f06070 */
[----:B------:R-:W-:Y:S01]  /*0440*/  IMAD.SHL.U32 R11, R8, 0x4, RZ ;  /* 0x00000004080b7824 */ /* 0x000fe200078e00ff */
[----:B------:R-:W-:Y:S02]  /*0450*/  ISETP.NE.AND P1, PT, R4, RZ, PT ;  /* 0x000000ff0400720c */ /* 0x000fe40003f25270 */
[----:B------:R-:W-:-:S04]  /*0460*/  SHF.R.S32.HI R6, RZ, 0x1f, R3 ;  /* 0x0000001fff067819 */ /* 0x000fc80000011403 */
[----:B------:R-:W-:Y:S02]  /*0470*/  LEA.HI R6, R6, R3, RZ, 0x4 ;  /* 0x0000000306067211 */ /* 0x000fe400078f20ff */
[----:B------:R-:W-:Y:S02]  /*0480*/  SHF.L.U32 R3, R0, 0x7, RZ ;  /* 0x0000000700037819 */ /* 0x000fe400000006ff */
[----:B------:R-:W-:Y:S01]  /*0490*/  SHF.R.S32.HI R14, RZ, 0x4, R6 ;  /* 0x00000004ff0e7819 */ /* 0x000fe20000011406 */
[----:B------:R-:W-:Y:S01]  /*04a0*/  @P0 VIADD R15, R15, 0x1 ;  /* 0x000000010f0f0836 */ /* 0x000fe20000000000 */
[----:B------:R-:W-:-:S04]  /*04b0*/  ISETP.GE.AND P0, PT, R12, 0x1, PT ;  /* 0x000000010c00780c */ /* 0x000fc80003f06270 */
[----:B------:R-:W-:Y:S02]  /*04c0*/  @!P2 IADD3 R15, PT, PT, -R15, RZ, RZ ;  /* 0x000000ff0f0fa210 */ /* 0x000fe40007ffe1ff */
[----:B------:R-:W-:Y:S01]  /*04d0*/  @!P1 LOP3.LUT R15, RZ, R4, RZ, 0x33, !PT ;  /* 0x00000004ff0f9212 */ /* 0x000fe200078e33ff */
[----:B------:R-:W-:Y:S01]  /*04e0*/  IMAD.SHL.U32 R4, R0, 0x800, RZ ;  /* 0x0000080000047824 */ /* 0x000fe200078e00ff */
[----:B--2---:R-:W-:-:S05]  /*04f0*/  SHF.L.U32 R2, R2, 0x10, RZ ;  /* 0x0000001002027819 */ /* 0x004fca00000006ff */
[----:B------:R0:W-:Y:S01]  /*0500*/  STS [R11+UR4], R2 ;  /* 0x000000020b007988 */ /* 0x0001e20008000804 */
[----:B------:R-:W-:Y:S06]  /*0510*/  BAR.SYNC.DEFER_BLOCKING 0x0 ;  /* 0x0000000000007b1d */ /* 0x000fec0000010000 */
[----:B------:R-:W-:Y:S05]  /*0520*/  @!P0 BRA `(.L_x_64) ;  /* 0x0000000c00708947 */ /* 0x000fea0003800000 */
[----:B------:R-:W-:Y:S01]  /*0530*/  LOP3.LUT R17, R8, 0x1f, RZ, 0xc0, !PT ;  /* 0x0000001f08117812 */ /* 0x000fe200078ec0ff */
[----:B------:R-:W-:Y:S01]  /*0540*/  IMAD.MOV.U32 R10, RZ, RZ, -0x800001 ;  /* 0xff7fffffff0a7424 */ /* 0x000fe200078e00ff */
[----:B------:R-:W-:Y:S02]  /*0550*/  LOP3.LUT R16, R11, 0x7c, RZ, 0xc0, !PT ;  /* 0x0000007c0b107812 */ /* 0x000fe400078ec0ff */
[----:B0-----:R-:W-:Y:S02]  /*0560*/  MOV R2, RZ ;  /* 0x000000ff00027202 */ /* 0x001fe40000000f00 */
[----:B------:R-:W-:-:S07]  /*0570*/  MOV R0, R12 ;  /* 0x0000000c00007202 */ /* 0x000fce0000000f00 */
.L_x_81:
[----:B------:R-:W-:-:S05]  /*0580*/  IMAD.SHL.U32 R19, R2, 0x10, RZ ;  /* 0x0000001002137824 */ /* 0x000fca00078e00ff */
[----:B------:R-:W-:-:S13]  /*0590*/  ISETP.GT.AND P0, PT, R12, R19, PT ;  /* 0x000000130c00720c */ /* 0x000fda0003f04270 */
[----:B-12-4-:R-:W-:Y:S05]  /*05a0*/  @!P0 BRA `(.L_x_65) ;  /* 0x0000000c003c8947 */ /* 0x016fea0003800000 */
[----:B------:R-:W0:Y:S01]  /*05b0*/  LDC.64 R6, c[0x0][0x3a0] ;  /* 0x0000e800ff067b82 */ /* 0x000e220000000a00 */
[----:B------:R-:W1:Y:S02]  /*05c0*/  LDCU UR5, c[0x0][0x3bc] ;  /* 0x00007780ff0577ac */ /* 0x000e640008000800 */
[----:B-1----:R-:W-:-:S04]  /*05d0*/  IMAD R21, R13, UR5, R2 ;  /* 0x000000050d157c24 */ /* 0x002fc8000f8e0202 */
[----:B0-----:R-:W-:-:S06]  /*05e0*/  IMAD.WIDE R6, R21, 0x4, R6 ;  /* 0x0000000415067825 */ /* 0x001fcc00078e0206 */
[----:B------:R-:W2:Y:S01]  /*05f0*/  LDG.E.CONSTANT R7, desc[UR8][R6.64] ;  /* 0x0000000806077981 */ /* 0x000ea2000c1e9900 */
[C---:B------:R-:W-:Y:S01]  /*0600*/  ISETP.GE.AND P0, PT, R0.reuse, 0x2, PT ;  /* 0x000000020000780c */ /* 0x040fe20003f06270 */
[----:B------:R-:W-:Y:S01]  /*0610*/  HFMA2 R22, -RZ, RZ, 0, 0 ;  /* 0x00000000ff167431 */ /* 0x000fe200000001ff */
[----:B------:R-:W-:Y:S02]  /*0620*/  LEA R18, R15, R8, 0x7 ;  /* 0x000000080f127211 */ /* 0x000fe400078e38ff */
[----:B------:R-:W-:-:S04]  /*0630*/  VIMNMX R23, PT, PT, R0, 0x10, PT ;  /* 0x0000001000177848 */ /* 0x000fc80003fe0100 */
[----:B------:R-:W-:Y:S01]  /*0640*/  VIMNMX R23, PT, PT, R23, 0x1, !PT ;  /* 0x0000000117177848 */ /* 0x000fe20007fe0100 */
[----:B--2---:R-:W-:-:S04]  /*0650*/  IMAD R18, R4, R7, R18 ;  /* 0x0000000704127224 */ /* 0x004fc800078e0212 */
[----:B------:R-:W-:Y:S05]  /*0660*/  @!P0 BRA `(.L_x_66) ;  /* 0x0000000800088947 */ /* 0x000fea0003800000 */
[----:B------:R-:W0:Y:S01]  /*0670*/  S2R R7, SR_CgaCtaId ;  /* 0x0000000000077919 */ /* 0x000e220000008800 */
[----:B------:R-:W-:Y:S01]  /*0680*/  MOV R6, 0x400 ;  /* 0x0000040000067802 */ /* 0x000fe20000000f00 */
[----:B------:R-:W1:Y:S01]  /*0690*/  LDCU UR7, c[0x0][0x3b0] ;  /* 0x00007600ff0777ac */ /* 0x000e620008000800 */
[----:B------:R-:W-:Y:S02]  /*06a0*/  LOP3.LUT R22, R23, 0x1e, RZ, 0xc0, !PT ;  /* 0x0000001e17167812 */ /* 0x000fe400078ec0ff */
[----:B------:R-:W-:Y:S02]  /*06b0*/  IADD3 R20, PT, PT, R19, 0x1, -R12 ;  /* 0x0000000113147810 */ /* 0x000fe40007ffe80c */
[----:B------:R-:W-:Y:S02]  /*06c0*/  ISETP.NE.AND P3, PT, R17, RZ, PT ;  /* 0x000000ff1100720c */ /* 0x000fe40003f65270 */
[----:B------:R-:W-:Y:S02]  /*06d0*/  MOV R21, R18 ;  /* 0x0000001200157202 */ /* 0x000fe40000000f00 */
[----:B------:R-:W-:-:S02]  /*06e0*/  IADD3 R25, PT, PT, -R22, RZ, RZ ;  /* 0x000000ff16197210 */ /* 0x000fc40007ffe1ff */
[----:B0-----:R-:W-:-:S05]  /*06f0*/  LEA R7, R7, R6, 0x18 ;  /* 0x0000000607077211 */ /* 0x001fca00078ec0ff */
[----:B------:R-:W-:-:S04]  /*0700*/  IMAD R6, R2, 0x40, R7 ;  /* 0x0000004002067824 */ /* 0x000fc800078e0207 */
[----:B-1----:R-:W-:-:S07]  /*0710*/  VIADD R19, R6, 0x214 ;  /* 0x0000021406137836 */ /* 0x002fce0000000000 */
.L_x_76:
[----:B0--3--:R-:W0:Y:S01]  /*0720*/  LDC.64 R6, c[0x0][0x390] ;  /* 0x0000e400ff067b82 */ /* 0x009e220000000a00 */
[----:B-1----:R-:W1:Y:S01]  /*0730*/  LDS R27, [R11+UR4] ;  /* 0x000000040b1b7984 */ /* 0x002e620008000800 */
[----:B0-----:R-:W-:-:S05]  /*0740*/  IMAD.WIDE R6, R21, 0x2, R6 ;  /* 0x0000000215067825 */ /* 0x001fca00078e0206 */
[----:B--2---:R-:W2:Y:S01]  /*0750*/  LDG.E.U16.CONSTANT R24, desc[UR8][R6.64] ;  /* 0x0000000806187981 */ /* 0x004ea2000c1e9500 */
[----:B------:R-:W-:Y:S01]  /*0760*/  ISETP.GT.U32.AND P0, PT, R8, 0x1f, PT ;  /* 0x0000001f0800780c */ /* 0x000fe20003f04070 */
[----:B------:R-:W-:Y:S01]  /*0770*/  BSSY B0, `(.L_x_67) ;  /* 0x0000024000007945 */ /* 0x000fe20003800000 */
[----:B--2---:R-:W-:-:S05]  /*0780*/  SHF.L.U32 R24, R24, 0x10, RZ ;  /* 0x0000001018187819 */ /* 0x004fca00000006ff */
[----:B-1----:R-:W-:-:S05]  /*0790*/  FMUL R24, R24, R27 ;  /* 0x0000001b18187220 */ /* 0x002fca0000400000 */
        /* <DEDUP_REMOVED lines=14> */
[----:B------:R-:W-:Y:S01]  /*0880*/  UMOV UR5, 0xffffffff ;  /* 0xffffffff00057882 */ /* 0x000fe20000000000 */
[----:B------:R-:W-:Y:S02]  /*0890*/  MOV R29, RZ ;  /* 0x000000ff001d7202 */ /* 0x000fe40000000f00 */
[----:B------:R-:W-:-:S09]  /*08a0*/  ISETP.NE.AND P3, PT, R17, RZ, PT ;  /* 0x000000ff1100720c */ /* 0x000fd20003f65270 */
[----:B------:R1:W2:Y:S01]  /*08b0*/  @!P1 LDS R29, [R16+UR4+0x200] ;  /* 0x00020004101d9984 */ /* 0x0002a20008000800 */
[----:B------:R-:W-:Y:S05]  /*08c0*/  BRA.DIV UR5, `(.L_x_69) ;  /* 0x0000002205b87947 */ /* 0x000fea000b800000 */
[----:B0-2---:R-:W0:Y:S02]  /*08d0*/  SHFL.BFLY PT, R28, R29, 0x10, 0x1f ;  /* 0x0e001f001d1c7f89 */ /* 0x005e2400000e0000 */
        /* <DEDUP_REMOVED lines=8> */
.L_x_108:
[----:B------:R-:W3:Y:S01]  /*0960*/  @!P3 S2R R27, SR_CgaCtaId ;  /* 0x00000000001bb919 */ /* 0x000ee20000008800 */
[----:B------:R-:W-:Y:S01]  /*0970*/  @!P3 MOV R24, 0x400 ;  /* 0x000004000018b802 */ /* 0x000fe20000000f00 */
[----:B--2---:R-:W-:-:S03]  /*0980*/  FADD R28, R29, R28 ;  /* 0x0000001c1d1c7221 */ /* 0x004fc60000000000 */
[----:B---3--:R-:W-:-:S05]  /*0990*/  @!P3 LEA R27, R27, R24, 0x18 ;  /* 0x000000181b1bb211 */ /* 0x008fca00078ec0ff */
[----:B------:R2:W-:Y:S02]  /*09a0*/  @!P3 STS [R27+0x200], R28 ;  /* 0x0002001c1b00b388 */ /* 0x0005e40000000800 */
.L_x_68:
[----:B------:R-:W-:Y:S05]  /*09b0*/  BSYNC B0 ;  /* 0x0000000000007941 */ /* 0x000fea0003800000 */
.L_x_67:
[----:B------:R-:W-:-:S05]  /*09c0*/  IMAD.WIDE R6, R3, 0x2, R6 ;  /* 0x0000000203067825 */ /* 0x000fca00078e0206 */
[----:B------:R3:W5:Y:S01]  /*09d0*/  LDG.E.U16.CONSTANT R24, desc[UR8][R6.64] ;  /* 0x0000000806187981 */ /* 0x000762000c1e9500 */
[----:B------:R-:W-:Y:S01]  /*09e0*/  ISETP.NE.AND P2, PT, R8, RZ, PT ;  /* 0x000000ff0800720c */ /* 0x000fe20003f45270 */
[----:B------:R-:W-:Y:S05]  /*09f0*/  WARPSYNC.ALL ;  /* 0x0000000000007948 */ /* 0x000fea0003800000 */
[----:B------:R-:W-:Y:S01]  /*0a00*/  BSSY.RECONVERGENT B0, `(.L_x_70) ;  /* 0x000000c000007945 */ /* 0x000fe20003800200 */
[----:B------:R-:W-:Y:S06]  /*0a10*/  BAR.SYNC.DEFER_BLOCKING 0x0 ;  /* 0x0000000000007b1d */ /* 0x000fec0000010000 */
[----:B---3--:R-:W-:Y:S05]  /*0a20*/  @P2 BRA `(.L_x_71) ;  /* 0x0000000000242947 */ /* 0x008fea0003800000 */
[----:B------:R-:W3:Y:S01]  /*0a30*/  S2UR UR6, SR_CgaCtaId ;  /* 0x00000000000679c3 */ /* 0x000ee20000008800 */
[----:B------:R-:W-:Y:S01]  /*0a40*/  UMOV UR5, 0x400 ;  /* 0x0000040000057882 */ /* 0x000fe20000000000 */
[----:B------:R-:W-:-:S04]  /*0a50*/  I2FP.F32.S32 R7, R20 ;  /* 0x0000001400077245 */ /* 0x000fc80000201400 */
[----:B------:R-:W-:Y:S01]  /*0a60*/  LOP3.LUT R7, RZ, 0x80000000, R7, 0xb8, !PT ;  /* 0x80000000ff077812 */ /* 0x000fe200078eb807 */
[----:B---3--:R-:W-:-:S09]  /*0a70*/  ULEA UR5, UR6, UR5, 0x18 ;  /* 0x0000000506057291 */ /* 0x008fd2000f8ec0ff */
[----:B------:R-:W3:Y:S02]  /*0a80*/  LDS R6, [UR5+0x200] ;  /* 0x00020005ff067984 */ /* 0x000ee40008000800 */
[----:B---3--:R-:W-:-:S05]  /*0a90*/  FFMA R6, R6, UR7, R7 ;  /* 0x0000000706067c23 */ /* 0x008fca0008000007 */
[----:B------:R3:W-:Y:S01]  /*0aa0*/  STS [R19+-0x4], R6 ;  /* 0xfffffc0613007388 */ /* 0x0007e20000000800 */
[----:B------:R-:W-:-:S07]  /*0ab0*/  FMNMX R10, R10, R6, !PT ;  /* 0x000000060a0a7209 */ /* 0x000fce0007800000 */
.L_x_71:
[----:B------:R-:W-:Y:S05]  /*0ac0*/  BSYNC.RECONVERGENT B0 ;  /* 0x0000000000007941 */ /* 0x000fea0003800200 */
.L_x_70:
[----:B------:R-:W-:Y:S01]  /*0ad0*/  BAR.SYNC.DEFER_BLOCKING 0x0 ;  /* 0x0000000000007b1d */ /* 0x000fe20000010000 */
[----:B-----5:R-:W-:-:S05]  /*0ae0*/  IMAD.U32 R24, R24, 0x10000, RZ ;  /* 0x0001000018187824 */ /* 0x020fca00078e00ff */
[----:B------:R-:W4:Y:S02]  /*0af0*/  LDS R7, [R11+UR4] ;  /* 0x000000040b077984 */ /* 0x000f240008000800 */
[----:B----4-:R-:W-:-:S05]  /*0b00*/  FMUL R7, R24, R7 ;  /* 0x0000000718077220 */ /* 0x010fca0000400000 */
[----:B---3--:R-:W3:Y:S02]  /*0b10*/  SHFL.BFLY PT, R6, R7, 0x10, 0x1f ;  /* 0x0e001f0007067f89 */ /* 0x008ee400000e0000 */
[----:B---3--:R-:W-:-:S05]  /*0b20*/  FADD R6, R7, R6 ;  /* 0x0000000607067221 */ /* 0x008fca0000000000 */
[----:B--2---:R-:W2:Y:S02]  /*0b30*/  SHFL.BFLY PT, R27, R6, 0x8, 0x1f ;  /* 0x0d001f00061b7f89 */ /* 0x004ea400000e0000 */
[----:B--2---:R-:W-:-:S05]  /*0b40*/  FADD R27, R6, R27 ;  /* 0x0000001b061b7221 */ /* 0x004fca0000000000 */
[----:B------:R-:W2:Y:S02]  /*0b50*/  SHFL.BFLY PT, R24, R27, 0x4, 0x1f ;  /* 0x0c801f001b187f89 */ /* 0x000ea400000e0000 */
[----:B--2---:R-:W-:-:S05]  /*0b60*/  FADD R24, R27, R24 ;  /* 0x000000181b187221 */ /* 0x004fca0000000000 */
[----:B0-----:R-:W0:Y:S02]  /*0b70*/  SHFL.BFLY PT, R29, R24, 0x2, 0x1f ;  /* 0x0c401f00181d7f89 */ /* 0x001e2400000e0000 */
        /* <DEDUP_REMOVED lines=20> */
[----:B------:R3:W4:Y:S02]  /*0cc0*/  SHFL.BFLY PT, R28, R6, 0x1, 0x1f ;  /* 0x0c201f00061c7f89 */ /* 0x00072400000e0000 */
.L_x_114:
[----:B------:R-:W5:Y:S01]  /*0cd0*/  @!P3 S2R R7, SR_CgaCtaId ;  /* 0x000000000007b919 */ /* 0x000f620000008800 */
[----:B----4-:R-:W-:Y:S01]  /*0ce0*/  FADD R28, R6, R28 ;  /* 0x0000001c061c7221 */ /* 0x010fe20000000000 */
[----:B---3--:R-:W-:-:S04]  /*0cf0*/  @!P3 MOV R6, 0x400 ;  /* 0x000004000006b802 */ /* 0x008fc80000000f00 */
[----:B-----5:R-:W-:-:S05]  /*0d00*/  @!P3 LEA R7, R7, R6, 0x18 ;  /* 0x000000060707b211 */ /* 0x020fca00078ec0ff */
[----:B------:R3:W-:Y:S02]  /*0d10*/  @!P3 STS [R7+0x200], R28 ;  /* 0x0002001c0700b388 */ /* 0x0007e40000000800 */
.L_x_72:
[----:B------:R-:W-:Y:S05]  /*0d20*/  WARPSYNC.ALL ;  /* 0x0000000000007948 */ /* 0x000fea0003800000 */
[----:B------:R-:W-:Y:S06]  /*0d30*/  BAR.SYNC.DEFER_BLOCKING 0x0 ;  /* 0x0000000000007b1d */ /* 0x000fec0000010000 */
[----:B------:R-:W-:Y:S04]  /*0d40*/  BSSY.RECONVERGENT B0, `(.L_x_74) ;  /* 0x000000c000007945 */ /* 0x000fe80003800200 */
[----:B------:R-:W-:Y:S05]  /*0d50*/  @P2 BRA `(.L_x_75) ;  /* 0x0000000000282947 */ /* 0x000fea0003800000 */
[----:B------:R-:W4:Y:S01]  /*0d60*/  S2UR UR6, SR_CgaCtaId ;  /* 0x00000000000679c3 */ /* 0x000f220000008800 */
[----:B------:R-:W-:Y:S01]  /*0d70*/  UMOV UR5, 0x400 ;  /* 0x0000040000057882 */ /* 0x000fe20000000000 */
[----:B---3--:R-:W-:-:S04]  /*0d80*/  IADD3 R7, PT, PT, R20, 0x1, RZ ;  /* 0x0000000114077810 */ /* 0x008fc80007ffe0ff */
[----:B------:R-:W-:-:S04]  /*0d90*/  I2FP.F32.S32 R7, R7 ;  /* 0x0000000700077245 */ /* 0x000fc80000201400 */
[----:B------:R-:W-:Y:S01]  /*0da0*/  LOP3.LUT R7, RZ, 0x80000000, R7, 0xb8, !PT ;  /* 0x80000000ff077812 */ /* 0x000fe200078eb807 */
[----:B----4-:R-:W-:-:S09]  /*0db0*/  ULEA UR5, UR6, UR5, 0x18 ;  /* 0x0000000506057291 */ /* 0x010fd2000f8ec0ff */
[----:B------:R-:W3:Y:S02]  /*0dc0*/  LDS R6, [UR5+0x200] ;  /* 0x00020005ff067984 */ /* 0x000ee40008000800 */
[----:B---3--:R-:W-:-:S05]  /*0dd0*/  FFMA R6, R6, UR7, R7 ;  /* 0x0000000706067c23 */ /* 0x008fca0008000007 */
[----:B------:R4:W-:Y:S01]  /*0de0*/  STS [R19], R6 ;  /* 0x0000000613007388 */ /* 0x0009e20000000800 */
[----:B------:R-:W-:-:S07]  /*0df0*/  FMNMX R10, R10, R6, !PT ;  /* 0x000000060a0a7209 */ /* 0x000fce0007800000 */
.L_x_75:
[----:B------:R-:W-:Y:S05]  /*0e00*/  BSYNC.RECONVERGENT B0 ;  /* 0x0000000000007941 */ /* 0x000fea0003800200 */
.L_x_74:
[----:B----4-:R-:W4:Y:S01]  /*0e10*/  LDC R6, c[0x0][0x3b8] ;  /* 0x0000ee00ff067b82 */ /* 0x010f220000000800 */
[----:B------:R-:W-:Y:S01]  /*0e20*/  VIADD R25, R25, 0x2 ;  /* 0x0000000219197836 */ /* 0x000fe20000000000 */
[----:B------:R-:W-:Y:S01]  /*0e30*/  IADD3 R19, PT, PT, R19, 0x8, RZ ;  /* 0x0000000813137810 */ /* 0x000fe20007ffe0ff */
[----:B------:R-:W-:-:S05]  /*0e40*/  VIADD R20, R20, 0x2 ;  /* 0x0000000214147836 */ /* 0x000fca0000000000 */
[----:B------:R-:W-:Y:S01]  /*0e50*/  BAR.SYNC.DEFER_BLOCKING 0x0 ;  /* 0x0000000000007b1d */ /* 0x000fe20000010000 */
[----:B------:R-:W-:Y:S02]  /*0e60*/  ISETP.NE.AND P0, PT, R25, RZ, PT ;  /* 0x000000ff1900720c */ /* 0x000fe40003f05270 */
[----:B----4-:R-:W-:-:S11]  /*0e70*/  LEA R21, R6, R21, 0x8 ;  /* 0x0000001506157211 */ /* 0x010fd600078e40ff */
[----:B------:R-:W-:Y:S05]  /*0e80*/  @P0 BRA `(.L_x_76) ;  /* 0xfffffff800240947 */ /* 0x000fea000383ffff */
.L_x_66:
[----:B------:R-:W-:-:S04]  /*0e90*/  LOP3.LUT R23, R23, 0x1, RZ, 0xc0, !PT ;  /* 0x0000000117177812 */ /* 0x000fc800078ec0ff */
[----:B------:R-:W-:-:S13]  /*0ea0*/  ISETP.NE.U32.AND P0, PT, R23, 0x1, PT ;  /* 0x000000011700780c */ /* 0x000fda0003f05070 */
[----:B------:R-:W-:Y:S05]  /*0eb0*/  @P0 BRA `(.L_x_65) ;  /* 0x0000000000f80947 */ /* 0x000fea0003800000 */
[----:B---3--:R-:W3:Y:S01]  /*0ec0*/  LDC.64 R6, c[0x0][0x390] ;  /* 0x0000e400ff067b82 */ /* 0x008ee20000000a00 */
[----:B------:R-:W-:-:S04]  /*0ed0*/  IMAD R19, R3, R22, R18 ;  /* 0x0000001603137224 */ /* 0x000fc800078e0212 */
[----:B---3--:R-:W-:Y:S02]  /*0ee0*/  IMAD.WIDE R6, R19, 0x2, R6 ;  /* 0x0000000213067825 */ /* 0x008fe400078e0206 */
[----:B------:R-:W3:Y:S04]  /*0ef0*/  LDS R19, [R11+UR4] ;  /* 0x000000040b137984 */ /* 0x000ee80008000800 */
[----:B------:R-:W4:Y:S01]  /*0f00*/  LDG.E.U16.CONSTANT R6, desc[UR8][R6.64] ;  /* 0x0000000806067981 */ /* 0x000f22000c1e9500 */
[----:B------:R-:W-:Y:S02]  /*0f10*/  ISETP.NE.AND P0, PT, R17, RZ, PT ;  /* 0x000000ff1100720c */ /* 0x000fe40003f05270 */
[----:B------:R-:W-:Y:S02]  /*0f20*/  ISETP.GT.U32.AND P1, PT, R8, 0x1f, PT ;  /* 0x0000001f0800780c */ /* 0x000fe40003f24070 */
[----:B----4-:R-:W-:-:S05]  /*0f30*/  SHF.L.U32 R18, R6, 0x10, RZ ;  /* 0x0000001006127819 */ /* 0x010fca00000006ff */
[----:B---3--:R-:W-:-:S05]  /*0f40*/  FMUL R18, R18, R19 ;  /* 0x0000001312127220 */ /* 0x008fca0000400000 */
[----:B------:R-:W3:Y:S02]  /*0f50*/  SHFL.BFLY PT, R19, R18, 0x10, 0x1f ;  /* 0x0e001f0012137f89 */ /* 0x000ee400000e0000 */
[----:B---3--:R-:W-:-:S05]  /*0f60*/  FADD R19, R18, R19 ;  /* 0x0000001312137221 */ /* 0x008fca0000000000 */
        /* <DEDUP_REMOVED lines=8> */
[----:B------:R3:W-:Y:S01]  /*0ff0*/  @!P0 STS [R9+0x200], R6 ;  /* 0x0002000609008388 */ /* 0x0007e20000000800 */
[----:B------:R-:W-:Y:S06]  /*1000*/  BAR.SYNC.DEFER_BLOCKING 0x0 ;  /* 0x0000000000007b1d */ /* 0x000fec0000010000 */
[----:B------:R-:W-:Y:S05]  /*1010*/  @P1 BRA `(.L_x_77) ;  /* 0x00000000004c1947 */ /* 0x000fea0003800000 */
[----:B------:R-:W-:Y:S01]  /*1020*/  ISETP.GT.U32.AND P1, PT, R17, 0x3, PT ;  /* 0x000000031100780c */ /* 0x000fe20003f24070 */
[----:B---3--:R-:W-:Y:S01]  /*1030*/  HFMA2 R6, -RZ, RZ, 0, 0 ;  /* 0x00000000ff067431 */ /* 0x008fe200000001ff */
[----:B------:R-:W-:-:S11]  /*1040*/  UMOV UR5, 0xffffffff ;  /* 0xffffffff00057882 */ /* 0x000fd60000000000 */
        /* <DEDUP_REMOVED lines=11> */
.L_x_120:
[----:B------:R-:W5:Y:S01]  /*1100*/  @!P0 S2R R7, SR_CgaCtaId ;  /* 0x0000000000078919 */ /* 0x000f620000008800 */
[----:B------:R-:W-:Y:S01]  /*1110*/  @!P0 MOV R6, 0x400 ;  /* 0x0000040000068802 */ /* 0x000fe20000000f00 */
[----:B0-----:R-:W-:-:S03]  /*1120*/  FADD R28, R20, R28 ;  /* 0x0000001c141c7221 */ /* 0x001fc60000000000 */
[----:B-----5:R-:W-:-:S05]  /*1130*/  @!P0 LEA R7, R7, R6, 0x18 ;  /* 0x0000000607078211 */ /* 0x020fca00078ec0ff */
[----:B------:R0:W-:Y:S02]  /*1140*/  @!P0 STS [R7+0x200], R28 ;  /* 0x0002001c07008388 */ /* 0x0001e40000000800 */
.L_x_77:
[----:B------:R-:W-:Y:S01]  /*1150*/  ISETP.NE.AND P0, PT, R8, RZ, PT ;  /* 0x000000ff0800720c */ /* 0x000fe20003f05270 */
[----:B------:R-:W-:Y:S05]  /*1160*/  WARPSYNC.ALL ;  /* 0x0000000000007948 */ /* 0x000fea0003800000 */
[----:B------:R-:W-:Y:S06]  /*1170*/  BAR.SYNC.DEFER_BLOCKING 0x0 ;  /* 0x0000000000007b1d */ /* 0x000fec0000010000 */
[----:B------:R-:W-:Y:S04]  /*1180*/  BSSY.RECONVERGENT B0, `(.L_x_79) ;  /* 0x0000010000007945 */ /* 0x000fe80003800200 */
[----:B------:R-:W-:Y:S05]  /*1190*/  @P0 BRA `(.L_x_80) ;  /* 0x0000000000380947 */ /* 0x000fea0003800000 */
[----:B0-----:R-:W4:Y:S01]  /*11a0*/  S2R R7, SR_CgaCtaId ;  /* 0x0000000000077919 */ /* 0x001f220000008800 */
[----:B---3--:R-:W-:Y:S01]  /*11b0*/  MOV R6, 0x400 ;  /* 0x0000040000067802 */ /* 0x008fe20000000f00 */
[----:B------:R-:W0:Y:S03]  /*11c0*/  LDCU UR5, c[0x0][0x3b0] ;  /* 0x00007600ff0577ac */ /* 0x000e260008000800 */
[----:B----4-:R-:W-:Y:S01]  /*11d0*/  LEA R20, R7, R6, 0x18 ;  /* 0x0000000607147211 */ /* 0x010fe200078ec0ff */
[----:B------:R-:W-:-:S04]  /*11e0*/  IMAD.SHL.U32 R7, R2, 0x10, RZ ;  /* 0x0000001002077824 */ /* 0x000fc800078e00ff */
[----:B------:R-:W0:Y:S01]  /*11f0*/  LDS R6, [R20+0x200] ;  /* 0x0002000014067984 */ /* 0x000e220000000800 */
[----:B------:R-:W-:-:S04]  /*1200*/  IADD3 R7, PT, PT, R7, R22, RZ ;  /* 0x0000001607077210 */ /* 0x000fc80007ffe0ff */
[----:B------:R-:W-:-:S04]  /*1210*/  IADD3 R18, PT, PT, R7, 0x1, -R12 ;  /* 0x0000000107127810 */ /* 0x000fc80007ffe80c */
[----:B------:R-:W-:-:S04]  /*1220*/  I2FP.F32.S32 R18, R18 ;  /* 0x0000001200127245 */ /* 0x000fc80000201400 */
[----:B------:R-:W-:Y:S02]  /*1230*/  LOP3.LUT R19, RZ, 0x80000000, R18, 0xb8, !PT ;  /* 0x80000000ff137812 */ /* 0x000fe400078eb812 */
[----:B------:R-:W-:-:S03]  /*1240*/  LEA R18, R7, R20, 0x2 ;  /* 0x0000001407127211 */ /* 0x000fc600078e10ff */
[----:B0-----:R-:W-:-:S05]  /*1250*/  FFMA R19, R6, UR5, R19 ;  /* 0x0000000506137c23 */ /* 0x001fca0008000013 */
[----:B------:R0:W-:Y:S01]  /*1260*/  STS [R18+0x210], R19 ;  /* 0x0002101312007388 */ /* 0x0001e20000000800 */
[----:B------:R-:W-:-:S07]  /*1270*/  FMNMX R10, R10, R19, !PT ;  /* 0x000000130a0a7209 */ /* 0x000fce0007800000 */
.L_x_80:
[----:B------:R-:W-:Y:S05]  /*1280*/  BSYNC.RECONVERGENT B0 ;  /* 0x0000000000007941 */ /* 0x000fea0003800200 */
.L_x_79:
[----:B------:R-:W-:Y:S06]  /*1290*/  BAR.SYNC.DEFER_BLOCKING 0x0 ;  /* 0x0000000000007b1d */ /* 0x000fec0000010000 */
.L_x_65:
[----:B------:R-:W-:Y:S01]  /*12a0*/  VIADD R2, R2, 0x1 ;  /* 0x0000000102027836 */ /* 0x000fe20000000000 */
[----:B0--3--:R-:W-:Y:S02]  /*12b0*/  VIMNMX R7, PT, PT, R14, 0x1, !PT ;  /* 0x000000010e077848 */ /* 0x009fe40007fe0100 */
[----:B------:R-:W-:Y:S02]  /*12c0*/  IADD3 R0, PT, PT, R0, -0x10, RZ ;  /* 0xfffffff000007810 */ /* 0x000fe40007ffe0ff */
[----:B------:R-:W-:-:S13]  /*12d0*/  ISETP.NE.AND P0, PT, R2, R7, PT ;  /* 0x000000070200720c */ /* 0x000fda0003f05270 */
[----:B------:R-:W-:Y:S05]  /*12e0*/  @P0 BRA `(.L_x_81) ;  /* 0xfffffff000a40947 */ /* 0x000fea000383ffff */
.L_x_64:
[----:B------:R-:W3:Y:S01]  /*12f0*/  S2UR UR5, SR_CgaCtaId ;  /* 0x00000000000579c3 */ /* 0x000ee20000008800 */
[----:B------:R-:W-:Y:S01]  /*1300*/  ISETP.NE.AND P0, PT, R8, RZ, PT ;  /* 0x000000ff0800720c */ /* 0x000fe20003f05270 */
[----:B------:R-:W-:Y:S01]  /*1310*/  UMOV UR4, 0x400 ;  /* 0x0000040000047882 */ /* 0x000fe20000000000 */
[----:B------:R-:W-:Y:S01]  /*1320*/  BSSY.RECONVERGENT B0, `(.L_x_82) ;  /* 0x0000052000007945 */ /* 0x000fe20003800200 */
[----:B0-----:R-:W-:Y:S01]  /*1330*/  MOV R2, RZ ;  /* 0x000000ff00027202 */ /* 0x001fe20000000f00 */
[----:B---3--:R-:W-:-:S09]  /*1340*/  ULEA UR4, UR5, UR4, 0x18 ;  /* 0x0000000405047291 */ /* 0x008fd2000f8ec0ff */
[----:B------:R0:W-:Y:S01]  /*1350*/  @!P0 STS [UR4+0x200], R10 ;  /* 0x0002000aff008988 */ /* 0x0001e20008000804 */
[----:B------:R-:W-:Y:S01]  /*1360*/  BAR.SYNC.DEFER_BLOCKING 0x0 ;  /* 0x0000000000007b1d */ /* 0x000fe20000010000 */
[----:B------:R-:W-:-:S13]  /*1370*/  ISETP.GE.AND P0, PT, R8, R12, PT ;  /* 0x0000000c0800720c */ /* 0x000fda0003f06270 */
[----:B0-----:R-:W-:Y:S05]  /*1380*/  @P0 BRA `(.L_x_83) ;  /* 0x00000004002c0947 */ /* 0x001fea0003800000 */
[----:B------:R-:W0:Y:S01]  /*1390*/  LDS R0, [UR4+0x200] ;  /* 0x00020004ff007984 */ /* 0x000e220008000800 */
[-C--:B------:R-:W-:Y:S01]  /*13a0*/  LOP3.LUT R7, RZ, R8.reuse, RZ, 0x33, !PT ;  /* 0x00000008ff077212 */ /* 0x080fe200078e33ff */
[----:B------:R-:W-:Y:S04]  /*13b0*/  BSSY.RECONVERGENT B1, `(.L_x_84) ;  /* 0x000001d000017945 */ /* 0x000fe80003800200 */
[----:B------:R-:W-:Y:S01]  /*13c0*/  IMAD.IADD R6, R12, 0x1, R7 ;  /* 0x000000010c067824 */ /* 0x000fe200078e0207 */
[----:B------:R-:W-:-:S04]  /*13d0*/  MOV R7, R8 ;  /* 0x0000000800077202 */ /* 0x000fc80000000f00 */
[C---:B------:R-:W-:Y:S02]  /*13e0*/  LOP3.LUT R2, R6.reuse, 0x180, RZ, 0xc0, !PT ;  /* 0x0000018006027812 */ /* 0x040fe400078ec0ff */
[----:B------:R-:W-:Y:S02]  /*13f0*/  ISETP.GE.U32.AND P2, PT, R6, 0x180, PT ;  /* 0x000001800600780c */ /* 0x000fe40003f46070 */
[----:B------:R-:W-:Y:S01]  /*1400*/  ISETP.NE.AND P1, PT, R2, 0x180, PT ;  /* 0x000001800200780c */ /* 0x000fe20003f25270 */
[----:B------:R-:W-:-:S12]  /*1410*/  HFMA2 R2, -RZ, RZ, 0, 0 ;  /* 0x00000000ff027431 */ /* 0x000fd800000001ff */
[----:B------:R-:W-:Y:S05]  /*1420*/  @!P1 BRA `(.L_x_85) ;  /* 0x0000000000549947 */ /* 0x000fea0003800000 */
[----:B------:R-:W-:Y:S02]  /*1430*/  LEA.HI R2, R6, 0x1, RZ, 0x19 ;  /* 0x0000000106027811 */ /* 0x000fe400078fc8ff */
[----:B------:R-:W-:Y:S02]  /*1440*/  LEA R6, R8, UR4, 0x2 ;  /* 0x0000000408067c11 */ /* 0x000fe4000f8e10ff */
[----:B------:R-:W-:Y:S01]  /*1450*/  LOP3.LUT R10, R2, 0x3, RZ, 0xc0, !PT ;  /* 0x00000003020a7812 */ /* 0x000fe200078ec0ff */
[----:B------:R-:W-:Y:S01]  /*1460*/  IMAD.MOV.U32 R2, RZ, RZ, RZ ;  /* 0x000000ffff027224 */ /* 0x000fe200078e00ff */
[----:B------:R-:W-:Y:S02]  /*1470*/  MOV R7, R8 ;  /* 0x0000000800077202 */ /* 0x000fe40000000f00 */
[----:B------:R-:W-:Y:S01]  /*1480*/  IADD3 R6, PT, PT, R6, 0x210, RZ ;  /* 0x0000021006067810 */ /* 0x000fe20007ffe0ff */
[----:B------:R-:W-:-:S07]  /*1490*/  IMAD.MOV R10, RZ, RZ, -R10 ;  /* 0x000000ffff0a7224 */ /* 0x000fce00078e0a0a */
.L_x_86:
        /* <DEDUP_REMOVED lines=14> */
.L_x_85:
[----:B------:R-:W-:Y:S05]  /*1580*/  BSYNC.RECONVERGENT B1 ;  /* 0x0000000000017941 */ /* 0x000fea0003800200 */
.L_x_84:
[----:B------:R-:W-:Y:S05]  /*1590*/  @!P2 BRA `(.L_x_83) ;  /* 0x0000000000a8a947 */ /* 0x000fea0003800000 */
[----:B------:R-:W-:-:S04]  /*15a0*/  LEA R6, R7, UR4, 0x2 ;  /* 0x0000000407067c11 */ /* 0x000fc8000f8e10ff */
[----:B------:R-:W-:-:S07]  /*15b0*/  IADD3 R6, PT, PT, R6, 0x810, RZ ;  /* 0x0000081006067810 */ /* 0x000fce0007ffe0ff */
.L_x_87:
[----:B------:R-:W0:Y:S01]  /*15c0*/  LDS R11, [R6+-0x600] ;  /* 0xfffa0000060b7984 */ /* 0x000e220000000800 */
[----:B------:R-:W-:-:S03]  /*15d0*/  IADD3 R7, PT, PT, R7, 0x200, RZ ;  /* 0x0000020007077810 */ /* 0x000fc60007ffe0ff */
[----:B------:R-:W3:Y:S04]  /*15e0*/  LDS R17, [R6+-0x400] ;  /* 0xfffc000006117984 */ /* 0x000ee80000000800 */
[----:B------:R-:W5:Y:S04]  /*15f0*/  LDS R19, [R6+-0x200] ;  /* 0xfffe000006137984 */ /* 0x000f680000000800 */
[----:B------:R-:W1:Y:S01]  /*1600*/  LDS R21, [R6] ;  /* 0x0000000006157984 */ /* 0x000e620000000800 */
[----:B0-----:R-:W-:-:S04]  /*1610*/  FADD R11, -R0, R11 ;  /* 0x0000000b000b7221 */ /* 0x001fc80000000100 */
[----:B------:R-:W-:Y:S01]  /*1620*/  FMUL R11, R11, 1.4426950216293334961 ;  /* 0x3fb8aa3b0b0b7820 */ /* 0x000fe20000400000 */
[C---:B---3--:R-:W-:Y:S01]  /*1630*/  FADD R17, -R0.reuse, R17 ;  /* 0x0000001100117221 */ /* 0x048fe20000000100 */
[----:B-----5:R-:W-:-:S03]  /*1640*/  FADD R19, -R0, R19 ;  /* 0x0000001300137221 */ /* 0x020fc60000000100 */
[----:B------:R-:W-:Y:S01]  /*1650*/  FMUL R10, R17, 1.4426950216293334961 ;  /* 0x3fb8aa3b110a7820 */ /* 0x000fe20000400000 */
[----:B------:R-:W-:Y:S01]  /*1660*/  FSETP.GEU.AND P1, PT, R11, -126, PT ;  /* 0xc2fc00000b00780b */ /* 0x000fe20003f2e000 */
[----:B-1----:R-:W-:Y:S01]  /*1670*/  FADD R21, -R0, R21 ;  /* 0x0000001500157221 */ /* 0x002fe20000000100 */
[----:B--2---:R-:W-:Y:S02]  /*1680*/  FMUL R16, R19, 1.4426950216293334961 ;  /* 0x3fb8aa3b13107820 */ /* 0x004fe40000400000 */
[----:B------:R-:W-:Y:S01]  /*1690*/  FSETP.GEU.AND P2, PT, R10, -126, PT ;  /* 0xc2fc00000a00780b */ /* 0x000fe20003f4e000 */
[----:B------:R-:W-:Y:S02]  /*16a0*/  FMUL R18, R21, 1.4426950216293334961 ;  /* 0x3fb8aa3b15127820 */ /* 0x000fe40000400000 */
[----:B------:R-:W-:-:S03]  /*16b0*/  FSETP.GEU.AND P3, PT, R16, -126, PT ;  /* 0xc2fc00001000780b */ /* 0x000fc60003f6e000 */
[----:B------:R-:W-:-:S03]  /*16c0*/  FSETP.GEU.AND P4, PT, R18, -126, PT ;  /* 0xc2fc00001200780b */ /* 0x000fc60003f8e000 */
[----:B------:R-:W-:-:S04]  /*16d0*/  @!P1 FMUL R11, R11, 0.5 ;  /* 0x3f0000000b0b9820 */ /* 0x000fc80000400000 */
[----:B------:R-:W0:Y:S01]  /*16e0*/  MUFU.EX2 R17, R11 ;  /* 0x0000000b00117308 */ /* 0x000e220000000800 */
[----:B------:R-:W-:Y:S02]  /*16f0*/  @!P2 FMUL R10, R10, 0.5 ;  /* 0x3f0000000a0aa820 */ /* 0x000fe40000400000 */
[----:B------:R-:W-:-:S03]  /*1700*/  @!P3 FMUL R16, R16, 0.5 ;  /* 0x3f0000001010b820 */ /* 0x000fc60000400000 */
[----:B------:R-:W-:Y:S02]  /*1710*/  @!P4 FMUL R18, R18, 0.5 ;  /* 0x3f0000001212c820 */ /* 0x000fe40000400000 */
[----:B------:R-:W1:Y:S08]  /*1720*/  MUFU.EX2 R19, R10 ;  /* 0x0000000a00137308 */ /* 0x000e700000000800 */
[----:B------:R-:W2:Y:S01]  /*1730*/  MUFU.EX2 R21, R16 ;  /* 0x0000001000157308 */ /* 0x000ea20000000800 */
[----:B0-----:R-:W-:Y:S01]  /*1740*/  @!P1 FMUL R17, R17, R17 ;  /* 0x0000001111119220 */ /* 0x001fe20000400000 */
[----:B------:R-:W-:-:S03]  /*1750*/  ISETP.GE.AND P1, PT, R7, R12, PT ;  /* 0x0000000c0700720c */ /* 0x000fc60003f26270 */
        /* <DEDUP_REMOVED lines=12> */
[----:B0-----:R-:W-:Y:S01]  /*1820*/  VIADD R6, R6, 0x800 ;  /* 0x0000080006067836 */ /* 0x001fe20000000000 */
[----:B------:R-:W-:Y:S06]  /*1830*/  @!P1 BRA `(.L_x_87) ;  /* 0xfffffffc00609947 */ /* 0x000fec000383ffff */
.L_x_83:
[----:B------:R-:W-:Y:S05]  /*1840*/  BSYNC.RECONVERGENT B0 ;  /* 0x0000000000007941 */ /* 0x000fea0003800200 */
.L_x_82:
[----:B------:R-:W3:Y:S01]  /*1850*/  SHFL.BFLY PT, R7, R2, 0x10, 0x1f ;  /* 0x0e001f0002077f89 */ /* 0x000ee200000e0000 */
[----:B------:R-:W-:Y:S01]  /*1860*/  BAR.SYNC.DEFER_BLOCKING 0x0 ;  /* 0x0000000000007b1d */ /* 0x000fe20000010000 */
[----:B---3--:R-:W-:-:S05]  /*1870*/  FADD R7, R7, R2 ;  /* 0x0000000207077221 */ /* 0x008fca0000000000 */
[----:B0-----:R-:W0:Y:S02]  /*1880*/  SHFL.BFLY PT, R0, R7, 0x8, 0x1f ;  /* 0x0d001f0007007f89 */ /* 0x001e2400000e0000 */
[----:B0-----:R-:W-:-:S05]  /*1890*/  FADD R6, R7, R0 ;  /* 0x0000000007067221 */ /* 0x001fca0000000000 */
[----:B------:R-:W0:Y:S02]  /*18a0*/  SHFL.BFLY PT, R11, R6, 0x4, 0x1f ;  /* 0x0c801f00060b7f89 */ /* 0x000e2400000e0000 */
[----:B0-----:R-:W-:-:S05]  /*18b0*/  FADD R11, R6, R11 ;  /* 0x0000000b060b7221 */ /* 0x001fca0000000000 */
[----:B------:R-:W0:Y:S02]  /*18c0*/  SHFL.BFLY PT, R0, R11, 0x2, 0x1f ;  /* 0x0c401f000b007f89 */ /* 0x000e2400000e0000 */
[----:B0-----:R-:W-:Y:S01]  /*18d0*/  FADD R10, R11, R0 ;  /* 0x000000000b0a7221 */ /* 0x001fe20000000000 */
[----:B------:R-:W-:-:S04]  /*18e0*/  LOP3.LUT P1, R0, R8, 0x1f, RZ, 0xc0, !PT ;  /* 0x0000001f08007812 */ /* 0x000fc8000782c0ff */
[----:B------:R-:W1:Y:S02]  /*18f0*/  SHFL.BFLY PT, R17, R10, 0x1, 0x1f ;  /* 0x0c201f000a117f89 */ /* 0x000e6400000e0000 */
[----:B-12---:R-:W-:-:S07]  /*1900*/  FADD R16, R10, R17 ;  /* 0x000000110a107221 */ /* 0x006fce0000000000 */
[----:B------:R0:W-:Y:S01]  /*1910*/  @!P1 STS [R9+0x200], R16 ;  /* 0x0002001009009388 */ /* 0x0001e20000000800 */
[----:B------:R-:W-:Y:S01]  /*1920*/  BAR.SYNC.DEFER_BLOCKING 0x0 ;  /* 0x0000000000007b1d */ /* 0x000fe20000010000 */
[----:B------:R-:W-:-:S13]  /*1930*/  ISETP.GT.U32.AND P1, PT, R8, 0x1f, PT ;  /* 0x0000001f0800780c */ /* 0x000fda0003f24070 */
[----:B0-----:R-:W-:Y:S05]  /*1940*/  @P1 BRA `(.L_x_88) ;  /* 0x0000000000481947 */ /* 0x001fea0003800000 */
[C---:B------:R-:W-:Y:S01]  /*1950*/  ISETP.GT.U32.AND P1, PT, R0.reuse, 0x3, PT ;  /* 0x000000030000780c */ /* 0x040fe20003f24070 */
[----:B------:R-:W-:Y:S01]  /*1960*/  HFMA2 R2, -RZ, RZ, 0, 0 ;  /* 0x00000000ff027431 */ /* 0x000fe200000001ff */
        /* <DEDUP_REMOVED lines=14> */
.L_x_126:
[----:B-1----:R-:W-:-:S05]  /*1a50*/  FADD R28, R9, R28 ;  /* 0x0000001c091c7221 */ /* 0x002fca0000000000 */
[----:B------:R1:W-:Y:S02]  /*1a60*/  @!P2 STS [UR4+0x200], R28 ;  /* 0x0002001cff00a988 */ /* 0x0003e40008000804 */
.L_x_88:
[----:B------:R-:W-:Y:S05]  /*1a70*/  WARPSYNC.ALL ;  /* 0x0000000000007948 */ /* 0x000fea0003800000 */
[----:B------:R-:W-:Y:S06]  /*1a80*/  BAR.SYNC.DEFER_BLOCKING 0x0 ;  /* 0x0000000000007b1d */ /* 0x000fec0000010000 */
[----:B------:R-:W-:Y:S05]  /*1a90*/  @P0 BRA.U `(.L_x_90) ;  /* 0x0000000900400947 */ /* 0x000fea0003800000 */
[----:B------:R-:W2:Y:S01]  /*1aa0*/  LDS R0, [UR4+0x200] ;  /* 0x00020004ff007984 */ /* 0x000ea20008000800 */
[----:B------:R-:W-:Y:S01]  /*1ab0*/  HFMA2 R7, -RZ, RZ, 15, 0 ;  /* 0x4b800000ff077431 */ /* 0x000fe200000001ff */
[----:B------:R-:W-:Y:S01]  /*1ac0*/  BSSY.RECONVERGENT B0, `(.L_x_90) ;  /* 0x000008d000007945 */ /* 0x000fe20003800200 */
[----:B--2---:R-:W-:-:S05]  /*1ad0*/  FADD R2, R0, 9.9999999747524270788e-07 ;  /* 0x358637bd00027421 */ /* 0x004fca0000000000 */
[----:B------:R-:W-:-:S04]  /*1ae0*/  FSETP.GEU.AND P1, PT, |R2|, 1.175494350822287508e-38, PT ;  /* 0x008000000200780b */ /* 0x000fc80003f2e200 */
[----:B------:R-:W-:-:S09]  /*1af0*/  FSEL R7, R7, 1, !P1 ;  /* 0x3f80000007077808 */ /* 0x000fd20004800000 */
[----:B------:R-:W-:-:S04]  /*1b00*/  @!P1 FMUL R2, R2, 16777216 ;  /* 0x4b80000002029820 */ /* 0x000fc80000400000 */
[----:B------:R-:W2:Y:S02]  /*1b10*/  MUFU.RCP R0, R2 ;  /* 0x0000000200007308 */ /* 0x000ea40000001000 */
[----:B--2---:R-:W-:Y:S01]  /*1b20*/  FMUL R0, R0, R7 ;  /* 0x0000000700007220 */ /* 0x004fe20000400000 */
[----:B------:R-:W-:Y:S06]  /*1b30*/  @P0 BRA `(.L_x_91) ;  /* 0x0000000800140947 */ /* 0x000fec0003800000 */
[-C--:B------:R-:W-:Y:S01]  /*1b40*/  LOP3.LUT R7, RZ, R8.reuse, RZ, 0x33, !PT ;  /* 0x00000008ff077212 */ /* 0x080fe200078e33ff */
[----:B------:R-:W-:Y:S04]  /*1b50*/  BSSY.RECONVERGENT B1, `(.L_x_92) ;  /* 0x0000016000017945 */ /* 0x000fe80003800200 */
[----:B------:R-:W-:Y:S01]  /*1b60*/  IMAD.IADD R2, R12, 0x1, R7 ;  /* 0x000000010c027824 */ /* 0x000fe200078e0207 */
[----:B------:R-:W-:-:S04]  /*1b70*/  MOV R7, R8 ;  /* 0x0000000800077202 */ /* 0x000fc80000000f00 */
[C---:B------:R-:W-:Y:S02]  /*1b80*/  LOP3.LUT R6, R2.reuse, 0x180, RZ, 0xc0, !PT ;  /* 0x0000018002067812 */ /* 0x040fe400078ec0ff */
[----:B------:R-:W-:Y:S02]  /*1b90*/  ISETP.GE.U32.AND P1, PT, R2, 0x180, PT ;  /* 0x000001800200780c */ /* 0x000fe40003f26070 */
[----:B------:R-:W-:-:S13]  /*1ba0*/  ISETP.NE.AND P0, PT, R6, 0x180, PT ;  /* 0x000001800600780c */ /* 0x000fda0003f05270 */
[----:B------:R-:W-:Y:S05]  /*1bb0*/  @!P0 BRA `(.L_x_93) ;  /* 0x00000000003c8947 */ /* 0x000fea0003800000 */
[----:B------:R-:W-:Y:S02]  /*1bc0*/  LEA.HI R6, R2, 0x1, RZ, 0x19 ;  /* 0x0000000102067811 */ /* 0x000fe400078fc8ff */
[----:B0-----:R-:W-:Y:S02]  /*1bd0*/  LEA R9, R8, UR4, 0x2 ;  /* 0x0000000408097c11 */ /* 0x001fe4000f8e10ff */
[C---:B------:R-:W-:Y:S02]  /*1be0*/  SHF.L.U32 R2, R6.reuse, 0x7, RZ ;  /* 0x0000000706027819 */ /* 0x040fe400000006ff */
[----:B------:R-:W-:Y:S02]  /*1bf0*/  LOP3.LUT R6, R6, 0x3, RZ, 0xc0, !PT ;  /* 0x0000000306067812 */ /* 0x000fe400078ec0ff */
[----:B------:R-:W-:Y:S01]  /*1c00*/  LOP3.LUT R7, R2, 0x180, RZ, 0xc0, !PT ;  /* 0x0000018002077812 */ /* 0x000fe200078ec0ff */
[----:B------:R-:W-:Y:S01]  /*1c10*/  VIADD R2, R9, 0x210 ;  /* 0x0000021009027836 */ /* 0x000fe20000000000 */
[----:B------:R-:W-:-:S02]  /*1c20*/  IADD3 R6, PT, PT, -R6, RZ, RZ ;  /* 0x000000ff06067210 */ /* 0x000fc40007ffe1ff */
[----:B------:R-:W-:-:S07]  /*1c30*/  IADD3 R7, PT, PT, R7, R8, RZ ;  /* 0x0000000807077210 */ /* 0x000fce0007ffe0ff */
.L_x_94:
[----:B------:R-:W0:Y:S01]  /*1c40*/  LDS R9, [R2] ;  /* 0x0000000002097984 */ /* 0x000e220000000800 */
[----:B------:R-:W-:-:S05]  /*1c50*/  VIADD R6, R6, 0x1 ;  /* 0x0000000106067836 */ /* 0x000fca0000000000 */
[----:B------:R-:W-:Y:S01]  /*1c60*/  ISETP.NE.AND P0, PT, R6, RZ, PT ;  /* 0x000000ff0600720c */ /* 0x000fe20003f05270 */
[----:B0-----:R-:W-:-:S05]  /*1c70*/  FMUL R9, R0, R9 ;  /* 0x0000000900097220 */ /* 0x001fca0000400000 */
[----:B------:R0:W-:Y:S02]  /*1c80*/  STS [R2], R9 ;  /* 0x0000000902007388 */ /* 0x0001e40000000800 */
[----:B0-----:R-:W-:-:S05]  /*1c90*/  IADD3 R2, PT, PT, R2, 0x200, RZ ;  /* 0x0000020002027810 */ /* 0x001fca0007ffe0ff */
[----:B------:R-:W-:Y:S05]  /*1ca0*/  @P0 BRA `(.L_x_94) ;  /* 0xfffffffc00e40947 */ /* 0x000fea000383ffff */
.L_x_93:
[----:B------:R-:W-:Y:S05]  /*1cb0*/  BSYNC.RECONVERGENT B1 ;  /* 0x0000000000017941 */ /* 0x000fea0003800200 */
.L_x_92:
[----:B------:R-:W-:Y:S05]  /*1cc0*/  @!P1 BRA `(.L_x_91) ;  /* 0x0000000400b09947 */ /* 0x000fea0003800000 */
[----:B------:R-:W-:Y:S01]  /*1cd0*/  IADD3 R2, PT, PT, R12, -R7, RZ ;  /* 0x800000070c027210 */ /* 0x000fe20007ffe0ff */
[----:B------:R-:W-:Y:S01]  /*1ce0*/  BSSY.RECONVERGENT B1, `(.L_x_95) ;  /* 0x000003c000017945 */ /* 0x000fe20003800200 */
[----:B------:R-:W-:Y:S02]  /*1cf0*/  PLOP3.LUT P0, PT, PT, PT, PT, 0x80, 0x8 ;  /* 0x000000000008781c */ /* 0x000fe40003f0f070 */
[----:B------:R-:W-:Y:S02]  /*1d00*/  ISETP.GT.AND P1, PT, R2, 0x600, PT ;  /* 0x000006000200780c */ /* 0x000fe40003f24270 */
[----:B------:R-:W-:-:S05]  /*1d10*/  LEA R2, R7, UR4, 0x2 ;  /* 0x0000000407027c11 */ /* 0x000fca000f8e10ff */
[----:B------:R-:W-:-:S06]  /*1d20*/  VIADD R2, R2, 0x810 ;  /* 0x0000081002027836 */ /* 0x000fcc0000000000 */
[----:B------:R-:W-:Y:S05]  /*1d30*/  @!P1 BRA `(.L_x_96) ;  /* 0x0000000000d89947 */ /* 0x000fea0003800000 */
[----:B------:R-:W-:Y:S02]  /*1d40*/  PLOP3.LUT P0, PT, PT, PT, PT, 0x8, 0x80 ;  /* 0x000000000080781c */ /* 0x000fe40003f0e170 */
[----:B------:R-:W-:-:S11]  /*1d50*/  IADD3 R6, PT, PT, R12, -0x600, RZ ;  /* 0xfffffa000c067810 */ /* 0x000fd60007ffe0ff */
.L_x_97:
[----:B------:R-:W2:Y:S01]  /*1d60*/  LDS R10, [R2+-0x600] ;  /* 0xfffa0000020a7984 */ /* 0x000ea20000000800 */
[----:B------:R-:W-:-:S03]  /*1d70*/  IADD3 R7, PT, PT, R7, 0x800, RZ ;  /* 0x0000080007077810 */ /* 0x000fc60007ffe0ff */
[----:B------:R-:W3:Y:S01]  /*1d80*/  LDS R16, [R2+-0x400] ;  /* 0xfffc000002107984 */ /* 0x000ee20000000800 */
[----:B------:R-:W-:-:S03]  /*1d90*/  ISETP.GE.AND P1, PT, R7, R6, PT ;  /* 0x000000060700720c */ /* 0x000fc60003f26270 */
[----:B------:R-:W5:Y:S04]  /*1da0*/  LDS R11, [R2+-0x200] ;  /* 0xfffe0000020b7984 */ /* 0x000f680000000800 */
[----:B------:R-:W1:Y:S04]  /*1db0*/  LDS R17, [R2] ;  /* 0x0000000002117984 */ /* 0x000e680000000800 */
[----:B0-----:R-:W0:Y:S04]  /*1dc0*/  LDS R9, [R2+0x200] ;  /* 0x0002000002097984 */ /* 0x001e280000000800 */
[----:B------:R-:W0:Y:S04]  /*1dd0*/  LDS R19, [R2+0x400] ;  /* 0x0004000002137984 */ /* 0x000e280000000800 */
[----:B------:R-:W0:Y:S04]  /*1de0*/  LDS R21, [R2+0x600] ;  /* 0x0006000002157984 */ /* 0x000e280000000800 */
[----:B------:R-:W0:Y:S04]  /*1df0*/  LDS R23, [R2+0x800] ;  /* 0x0008000002177984 */ /* 0x000e280000000800 */
[----:B------:R-:W0:Y:S04]  /*1e00*/  LDS R29, [R2+0xa00] ;  /* 0x000a0000021d7984 */ /* 0x000e280000000800 */
[----:B------:R-:W0:Y:S01]  /*1e10*/  LDS R27, [R2+0xc00] ;  /* 0x000c0000021b7984 */ /* 0x000e220000000800 */
[----:B--2---:R-:W-:-:S03]  /*1e20*/  FMUL R24, R0, R10 ;  /* 0x0000000a00187220 */ /* 0x004fc60000400000 */
[----:B------:R-:W2:Y:S01]  /*1e30*/  LDS R25, [R2+0xe00] ;  /* 0x000e000002197984 */ /* 0x000ea20000000800 */
[----:B---3--:R-:W-:-:S03]  /*1e40*/  FMUL R26, R0, R16 ;  /* 0x00000010001a7220 */ /* 0x008fc60000400000 */
[----:B------:R-:W3:Y:S01]  /*1e50*/  LDS R22, [R2+0x1000] ;  /* 0x0010000002167984 */ /* 0x000ee20000000800 */
[----:B-----5:R-:W-:-:S03]  /*1e60*/  FMUL R11, R0, R11 ;  /* 0x0000000b000b7220 */ /* 0x020fc60000400000 */
[----:B------:R-:W5:Y:S01]  /*1e70*/  LDS R10, [R2+0x1200] ;  /* 0x00120000020a7984 */ /* 0x000f620000000800 */
[----:B-1----:R-:W-:-:S03]  /*1e80*/  FMUL R17, R0, R17 ;  /* 0x0000001100117220 */ /* 0x002fc60000400000 */
[----:B----4-:R-:W1:Y:S01]  /*1e90*/  LDS R20, [R2+0x1400] ;  /* 0x0014000002147984 */ /* 0x010e620000000800 */
[----:B0-----:R-:W-:-:S03]  /*1ea0*/  FMUL R9, R0, R9 ;  /* 0x0000000900097220 */ /* 0x001fc60000400000 */
[----:B------:R-:W0:Y:S01]  /*1eb0*/  LDS R18, [R2+0x1600] ;  /* 0x0016000002127984 */ /* 0x000e220000000800 */
[----:B------:R-:W-:-:S03]  /*1ec0*/  FMUL R19, R0, R19 ;  /* 0x0000001300137220 */ /* 0x000fc60000400000 */
[----:B------:R-:W4:Y:S01]  /*1ed0*/  LDS R16, [R2+0x1800] ;  /* 0x0018000002107984 */ /* 0x000f220000000800 */
[----:B------:R-:W-:-:S03]  /*1ee0*/  FMUL R21, R0, R21 ;  /* 0x0000001500157220 */ /* 0x000fc60000400000 */
[----:B------:R-:W-:Y:S01]  /*1ef0*/  STS [R2+-0x200], R11 ;  /* 0xfffe000b02007388 */ /* 0x000fe20000000800 */
[----:B------:R-:W-:-:S03]  /*1f00*/  FMUL R23, R0, R23 ;  /* 0x0000001700177220 */ /* 0x000fc60000400000 */
[----:B------:R-:W-:Y:S01]  /*1f10*/  STS [R2], R17 ;  /* 0x0000001102007388 */ /* 0x000fe20000000800 */
[----:B------:R-:W-:-:S03]  /*1f20*/  FMUL R29, R0, R29 ;  /* 0x0000001d001d7220 */ /* 0x000fc60000400000 */
[----:B------:R3:W-:Y:S01]  /*1f30*/  STS [R2+0x200], R9 ;  /* 0x0002000902007388 */ /* 0x0007e20000000800 */
[----:B------:R-:W-:-:S03]  /*1f40*/  FMUL R27, R0, R27 ;  /* 0x0000001b001b7220 */ /* 0x000fc60000400000 */
[----:B------:R0:W-:Y:S01]  /*1f50*/  STS [R2+0x400], R19 ;  /* 0x0004001302007388 */ /* 0x0001e20000000800 */
[----:B--2---:R-:W-:-:S03]  /*1f60*/  FMUL R25, R0, R25 ;  /* 0x0000001900197220 */ /* 0x004fc60000400000 */
[----:B------:R-:W-:Y:S01]  /*1f70*/  STS [R2+-0x600], R24 ;  /* 0xfffa001802007388 */ /* 0x000fe20000000800 */
[----:B---3--:R-:W-:-:S03]  /*1f80*/  FMUL R9, R0, R22 ;  /* 0x0000001600097220 */ /* 0x008fc60000400000 */
[----:B------:R-:W-:Y:S01]  /*1f90*/  STS [R2+-0x400], R26 ;  /* 0xfffc001a02007388 */ /* 0x000fe20000000800 */
[----:B-----5:R-:W-:-:S03]  /*1fa0*/  FMUL R11, R0, R10 ;  /* 0x0000000a000b7220 */ /* 0x020fc60000400000 */
[----:B------:R-:W-:Y:S01]  /*1fb0*/  STS [R2+0x600], R21 ;  /* 0x0006001502007388 */ /* 0x000fe20000000800 */
[----:B-1----:R-:W-:-:S03]  /*1fc0*/  FMUL R17, R0, R20 ;  /* 0x0000001400117220 */ /* 0x002fc60000400000 */
[----:B------:R-:W-:Y:S01]  /*1fd0*/  STS [R2+0x800], R23 ;  /* 0x0008001702007388 */ /* 0x000fe20000000800 */
[----:B0-----:R-:W-:-:S03]  /*1fe0*/  FMUL R19, R0, R18 ;  /* 0x0000001200137220 */ /* 0x001fc60000400000 */
[----:B------:R-:W-:Y:S01]  /*1ff0*/  STS [R2+0xa00], R29 ;  /* 0x000a001d02007388 */ /* 0x000fe20000000800 */
[----:B----4-:R-:W-:-:S03]  /*2000*/  FMUL R16, R0, R16 ;  /* 0x0000001000107220 */ /* 0x010fc60000400000 */
[----:B------:R-:W-:Y:S04]  /*2010*/  STS [R2+0xc00], R27 ;  /* 0x000c001b02007388 */ /* 0x000fe80000000800 */
[----:B------:R-:W-:Y:S04]  /*2020*/  STS [R2+0xe00], R25 ;  /* 0x000e001902007388 */ /* 0x000fe80000000800 */
[----:B------:R-:W-:Y:S04]  /*2030*/  STS [R2+0x1000], R9 ;  /* 0x0010000902007388 */ /* 0x000fe80000000800 */
[----:B------:R-:W-:Y:S04]  /*2040*/  STS [R2+0x1200], R11 ;  /* 0x0012000b02007388 */ /* 0x000fe80000000800 */
[----:B------:R-:W-:Y:S04]  /*2050*/  STS [R2+0x1400], R17 ;  /* 0x0014001102007388 */ /* 0x000fe80000000800 */
[----:B------:R-:W-:Y:S04]  /*2060*/  STS [R2+0x1600], R19 ;  /* 0x0016001302007388 */ /* 0x000fe80000000800 */
[----:B------:R0:W-:Y:S02]  /*2070*/  STS [R2+0x1800], R16 ;  /* 0x0018001002007388 */ /* 0x0001e40000000800 */
[----:B0-----:R-:W-:Y:S01]  /*2080*/  VIADD R2, R2, 0x2000 ;  /* 0x0000200002027836 */ /* 0x001fe20000000000 */
[----:B------:R-:W-:Y:S06]  /*2090*/  @!P1 BRA `(.L_x_97) ;  /* 0xfffffffc00309947 */ /* 0x000fec000383ffff */
.L_x_96:
[----:B------:R-:W-:Y:S05]  /*20a0*/  BSYNC.RECONVERGENT B1 ;  /* 0x0000000000017941 */ /* 0x000fea0003800200 */
.L_x_95:
[----:B------:R-:W-:Y:S01]  /*20b0*/  IADD3 R6, PT, PT, R12, -R7, RZ ;  /* 0x800000070c067210 */ /* 0x000fe20007ffe0ff */
[----:B------:R-:W-:Y:S03]  /*20c0*/  BSSY.RECONVERGENT B1, `(.L_x_98) ;  /* 0x000001e000017945 */ /* 0x000fe60003800200 */
[----:B------:R-:W-:-:S13]  /*20d0*/  ISETP.GT.AND P1, PT, R6, 0x200, PT ;  /* 0x000002000600780c */ /* 0x000fda0003f24270 */
[----:B------:R-:W-:Y:S05]  /*20e0*/  @!P1 BRA `(.L_x_99) ;  /* 0x00000000006c9947 */ /* 0x000fea0003800000 */
[----:B0-----:R-:W0:Y:S01]  /*20f0*/  LDS R9, [R2+-0x600] ;  /* 0xfffa000002097984 */ /* 0x001e220000000800 */
[----:B------:R-:W-:Y:S02]  /*2100*/  PLOP3.LUT P0, PT, PT, PT, PT, 0x8, 0x80 ;  /* 0x000000000080781c */ /* 0x000fe40003f0e170 */
[----:B------:R-:W-:Y:S01]  /*2110*/  IADD3 R7, PT, PT, R7, 0x400, RZ ;  /* 0x0000040007077810 */ /* 0x000fe20007ffe0ff */
[----:B------:R-:W2:Y:S04]  /*2120*/  LDS R11, [R2+-0x400] ;  /* 0xfffc0000020b7984 */ /* 0x000ea80000000800 */
[----:B------:R-:W3:Y:S04]  /*2130*/  LDS R17, [R2+-0x200] ;  /* 0xfffe000002117984 */ /* 0x000ee80000000800 */
[----:B------:R-:W5:Y:S04]  /*2140*/  LDS R19, [R2] ;  /* 0x0000000002137984 */ /* 0x000f680000000800 */
[----:B------:R-:W1:Y:S04]  /*2150*/  LDS R21, [R2+0x200] ;  /* 0x0002000002157984 */ /* 0x000e680000000800 */
[----:B------:R-:W4:Y:S04]  /*2160*/  LDS R23, [R2+0x400] ;  /* 0x0004000002177984 */ /* 0x000f280000000800 */
[----:B------:R-:W4:Y:S04]  /*2170*/  LDS R25, [R2+0x600] ;  /* 0x0006000002197984 */ /* 0x000f280000000800 */
[----:B------:R-:W4:Y:S01]  /*2180*/  LDS R27, [R2+0x800] ;  /* 0x00080000021b7984 */ /* 0x000f220000000800 */
[C---:B0-----:R-:W-:Y:S01]  /*2190*/  FMUL R9, R0.reuse, R9 ;  /* 0x0000000900097220 */ /* 0x041fe20000400000 */
[----:B--2---:R-:W-:-:S04]  /*21a0*/  FMUL R11, R0, R11 ;  /* 0x0000000b000b7220 */ /* 0x004fc80000400000 */
[----:B------:R-:W-:Y:S01]  /*21b0*/  STS [R2+-0x600], R9 ;  /* 0xfffa000902007388 */ /* 0x000fe20000000800 */
[----:B---3--:R-:W-:-:S03]  /*21c0*/  FMUL R17, R0, R17 ;  /* 0x0000001100117220 */ /* 0x008fc60000400000 */
[----:B------:R-:W-:Y:S01]  /*21d0*/  STS [R2+-0x400], R11 ;  /* 0xfffc000b02007388 */ /* 0x000fe20000000800 */
[----:B-----5:R-:W-:-:S03]  /*21e0*/  FMUL R19, R0, R19 ;  /* 0x0000001300137220 */ /* 0x020fc60000400000 */
[----:B------:R-:W-:Y:S01]  /*21f0*/  STS [R2+-0x200], R17 ;  /* 0xfffe001102007388 */ /* 0x000fe20000000800 */
[----:B-1----:R-:W-:-:S03]  /*2200*/  FMUL R21, R0, R21 ;  /* 0x0000001500157220 */ /* 0x002fc60000400000 */
        /* <DEDUP_REMOVED lines=9> */
.L_x_99:
[----:B------:R-:W-:Y:S05]  /*22a0*/  BSYNC.RECONVERGENT B1 ;  /* 0x0000000000017941 */ /* 0x000fea0003800200 */
.L_x_98:
[----:B------:R-:W-:-:S13]  /*22b0*/  ISETP.LT.OR P0, PT, R7, R12, P0 ;  /* 0x0000000c0700720c */ /* 0x000fda0000701670 */
[----:B------:R-:W-:Y:S05]  /*22c0*/  @!P0 BRA `(.L_x_91) ;  /* 0x0000000000308947 */ /* 0x000fea0003800000 */
[----:B------:R-:W2:Y:S04]  /*22d0*/  LDS R7, [R2+-0x600] ;  /* 0xfffa000002077984 */ /* 0x000ea80000000800 */
[----:B0-----:R-:W0:Y:S04]  /*22e0*/  LDS R9, [R2+-0x400] ;  /* 0xfffc000002097984 */ /* 0x001e280000000800 */
[----:B------:R-:W3:Y:S04]  /*22f0*/  LDS R11, [R2+-0x200] ;  /* 0xfffe0000020b7984 */ /* 0x000ee80000000800 */
[----:B------:R-:W5:Y:S01]  /*2300*/  LDS R17, [R2] ;  /* 0x0000000002117984 */ /* 0x000f620000000800 */
[C---:B--2---:R-:W-:Y:S01]  /*2310*/  FMUL R7, R0.reuse, R7 ;  /* 0x0000000700077220 */ /* 0x044fe20000400000 */
[----:B0-----:R-:W-:-:S04]  /*2320*/  FMUL R9, R0, R9 ;  /* 0x0000000900097220 */ /* 0x001fc80000400000 */
[----:B------:R2:W-:Y:S01]  /*2330*/  STS [R2+-0x600], R7 ;  /* 0xfffa000702007388 */ /* 0x0005e20000000800 */
[----:B---3--:R-:W-:-:S03]  /*2340*/  FMUL R11, R0, R11 ;  /* 0x0000000b000b7220 */ /* 0x008fc60000400000 */
[----:B------:R2:W-:Y:S01]  /*2350*/  STS [R2+-0x400], R9 ;  /* 0xfffc000902007388 */ /* 0x0005e20000000800 */
[----:B-----5:R-:W-:-:S03]  /*2360*/  FMUL R17, R0, R17 ;  /* 0x0000001100117220 */ /* 0x020fc60000400000 */
[----:B------:R2:W-:Y:S04]  /*2370*/  STS [R2+-0x200], R11 ;  /* 0xfffe000b02007388 */ /* 0x0005e80000000800 */
[----:B------:R2:W-:Y:S02]  /*2380*/  STS [R2], R17 ;  /* 0x0000001102007388 */ /* 0x0005e40000000800 */
.L_x_91:
[----:B------:R-:W-:Y:S05]  /*2390*/  BSYNC.RECONVERGENT B0 ;  /* 0x0000000000007941 */ /* 0x000fea0003800200 */
.L_x_90:
[----:B------:R-:W-:Y:S01]  /*23a0*/  BAR.SYNC.DEFER_BLOCKING 0x0 ;  /* 0x0000000000007b1d */ /* 0x000fe20000010000 */
[----:B------:R-:W-:Y:S01]  /*23b0*/  ISETP.GE.AND P0, PT, R12, 0x1, PT ;  /* 0x000000010c00780c */ /* 0x000fe20003f06270 */
[----:B--2---:R-:W-:-:S12]  /*23c0*/  HFMA2 R2, -RZ, RZ, 0, 0 ;  /* 0x00000000ff027431 */ /* 0x004fd800000001ff */
[----:B------:R-:W-:Y:S05]  /*23d0*/  @!P0 BRA `(.L_x_100) ;  /* 0x0000000400e08947 */ /* 0x000fea0003800000 */
[----:B------:R-:W2:Y:S01]  /*23e0*/  LDC R0, c[0x0][0x3bc] ;  /* 0x0000ef00ff007b82 */ /* 0x000ea20000000800 */
[----:B------:R-:W-:Y:S01]  /*23f0*/  LEA R15, R15, R8, 0x7 ;  /* 0x000000080f0f7211 */ /* 0x000fe200078e38ff */
[----:B------:R-:W-:Y:S01]  /*2400*/  IMAD.MOV.U32 R2, RZ, RZ, RZ ;  /* 0x000000ffff027224 */ /* 0x000fe200078e00ff */
[----:B------:R-:W-:Y:S01]  /*2410*/  VIMNMX R14, PT, PT, R14, 0x1, !PT ;  /* 0x000000010e0e7848 */ /* 0x000fe20007fe0100 */
[----:B------:R-:W-:Y:S01]  /*2420*/  UMOV UR4, URZ ;  /* 0x000000ff00047c82 */ /* 0x000fe20008000000 */
[----:B------:R-:W-:-:S03]  /*2430*/  MOV R16, R12 ;  /* 0x0000000c00107202 */ /* 0x000fc60000000f00 */
[----:B------:R-:W3:Y:S08]  /*2440*/  LDC.64 R6, c[0x0][0x3a0] ;  /* 0x0000e800ff067b82 */ /* 0x000ef00000000a00 */
[----:B------:R-:W0:Y:S02]  /*2450*/  LDC.64 R18, c[0x0][0x398] ;  /* 0x0000e600ff127b82 */ /* 0x000e240000000a00 */
.L_x_102:
[----:B------:R-:W-:-:S06]  /*2460*/  USHF.L.U32 UR5, UR4, 0x4, URZ ;  /* 0x0000000404057899 */ /* 0x000fcc00080006ff */
[----:B------:R-:W-:-:S13]  /*2470*/  ISETP.GT.AND P0, PT, R12, UR5, PT ;  /* 0x000000050c007c0c */ /* 0x000fda000bf04270 */
[----:B------:R-:W-:Y:S05]  /*2480*/  @!P0 BRA `(.L_x_101) ;  /* 0x0000000400a48947 */ /* 0x000fea0003800000 */
[----:B--2---:R-:W-:-:S04]  /*2490*/  IMAD R23, R13, R0, UR4 ;  /* 0x000000040d177e24 */ /* 0x004fc8000f8e0200 */
[----:B---3--:R-:W-:-:S06]  /*24a0*/  IMAD.WIDE R22, R23, 0x4, R6 ;  /* 0x0000000417167825 */ /* 0x008fcc00078e0206 */
[----:B------:R-:W2:Y:S01]  /*24b0*/  LDG.E.CONSTANT R22, desc[UR8][R22.64] ;  /* 0x0000000816167981 */ /* 0x000ea2000c1e9900 */
[----:B------:R-:W3:Y:S01]  /*24c0*/  S2UR UR6, SR_CgaCtaId ;  /* 0x00000000000679c3 */ /* 0x000ee20000008800 */
[----:B------:R-:W-:Y:S02]  /*24d0*/  UMOV UR5, 0x400 ;  /* 0x0000040000057882 */ /* 0x000fe40000000000 */
[----:B---3--:R-:W-:-:S04]  /*24e0*/  ULEA UR5, UR6, UR5, 0x18 ;  /* 0x0000000506057291 */ /* 0x008fc8000f8ec0ff */
[----:B------:R-:W-:-:S09]  /*24f0*/  ULEA UR5, UR4, UR5, 0x6 ;  /* 0x0000000504057291 */ /* 0x000fd2000f8e30ff */
[----:B0-----:R-:W0:Y:S01]  /*2500*/  LDS.128 R8, [UR5+0x210] ;  /* 0x00021005ff087984 */ /* 0x001e220008000c00 */
[----:B--2---:R-:W-:-:S04]  /*2510*/  IMAD R21, R4, R22, R15 ;  /* 0x0000001604157224 */ /* 0x004fc800078e020f */
[----:B----4-:R-:W-:-:S05]  /*2520*/  IMAD.WIDE R20, R21, 0x2, R18 ;  /* 0x0000000215147825 */ /* 0x010fca00078e0212 */
[----:B------:R-:W2:Y:S01]  /*2530*/  LDG.E.U16.CONSTANT R17, desc[UR8][R20.64] ;  /* 0x0000000814117981 */ /* 0x000ea2000c1e9500 */
[----:B------:R-:W-:Y:S02]  /*2540*/  ISETP.GE.AND P0, PT, R16, 0x2, PT ;  /* 0x000000021000780c */ /* 0x000fe40003f06270 */
[----:B--2---:R-:W-:-:S05]  /*2550*/  SHF.L.U32 R17, R17, 0x10, RZ ;  /* 0x0000001011117819 */ /* 0x004fca00000006ff */
[----:B0-----:R-:W-:-:S06]  /*2560*/  FFMA R2, R17, R8, R2 ;  /* 0x0000000811027223 */ /* 0x001fcc0000000002 */
[----:B------:R-:W-:Y:S05]  /*2570*/  @!P0 BRA `(.L_x_101) ;  /* 0x0000000400688947 */ /* 0x000fea0003800000 */
[----:B------:R-:W-:-:S05]  /*2580*/  IMAD.WIDE R20, R3, 0x2, R20 ;  /* 0x0000000203147825 */ /* 0x000fca00078e0214 */
[----:B------:R-:W2:Y:S01]  /*2590*/  LDG.E.U16.CONSTANT R8, desc[UR8][R20.64] ;  /* 0x0000000814087981 */ /* 0x000ea2000c1e9500 */
[----:B------:R-:W-:Y:S01]  /*25a0*/  ISETP.NE.AND P0, PT, R16, 0x2, PT ;  /* 0x000000021000780c */ /* 0x000fe20003f05270 */
[----:B--2---:R-:W-:-:S04]  /*25b0*/  IMAD.U32 R17, R8, 0x10000, RZ ;  /* 0x0001000008117824 */ /* 0x004fc800078e00ff */
[----:B------:R-:W-:-:S08]  /*25c0*/  FFMA R2, R17, R9, R2 ;  /* 0x0000000911027223 */ /* 0x000fd00000000002 */
[----:B------:R-:W-:Y:S05]  /*25d0*/  @!P0 BRA `(.L_x_101) ;  /* 0x0000000400508947 */ /* 0x000fea0003800000 */
[----:B------:R-:W-:-:S05]  /*25e0*/  IMAD.WIDE R20, R3, 0x2, R20 ;  /* 0x0000000203147825 */ /* 0x000fca00078e0214 */
[----:B------:R-:W2:Y:S01]  /*25f0*/  LDG.E.U16.CONSTANT R8, desc[UR8][R20.64] ;  /* 0x0000000814087981 */ /* 0x000ea2000c1e9500 */
[----:B------:R-:W-:Y:S02]  /*2600*/  ISETP.NE.AND P0, PT, R16, 0x3, PT ;  /* 0x000000031000780c */ /* 0x000fe40003f05270 */
[----:B--2---:R-:W-:-:S05]  /*2610*/  SHF.L.U32 R9, R8, 0x10, RZ ;  /* 0x0000001008097819 */ /* 0x004fca00000006ff */
[----:B------:R-:W-:-:S06]  /*2620*/  FFMA R2, R9, R10, R2 ;  /* 0x0000000a09027223 */ /* 0x000fcc0000000002 */
[----:B------:R-:W-:Y:S05]  /*2630*/  @!P0 BRA `(.L_x_101) ;  /* 0x0000000400388947 */ /* 0x000fea0003800000 */
[----:B------:R-:W-:-:S05]  /*2640*/  IMAD.WIDE R20, R3, 0x2, R20 ;  /* 0x0000000203147825 */ /* 0x000fca00078e0214 */
[----:B------:R-:W2:Y:S01]  /*2650*/  LDG.E.U16.CONSTANT R8, desc[UR8][R20.64] ;  /* 0x0000000814087981 */ /* 0x000ea2000c1e9500 */
[----:B------:R-:W-:Y:S02]  /*2660*/  ISETP.NE.AND P0, PT, R16, 0x4, PT ;  /* 0x000000041000780c */ /* 0x000fe40003f05270 */
[----:B--2---:R-:W-:-:S05]  /*2670*/  SHF.L.U32 R9, R8, 0x10, RZ ;  /* 0x0000001008097819 */ /* 0x004fca00000006ff */
[----:B------:R-:W-:-:S06]  /*2680*/  FFMA R2, R9, R11, R2 ;  /* 0x0000000b09027223 */ /* 0x000fcc0000000002 */
[----:B------:R-:W-:Y:S05]  /*2690*/  @!P0 BRA `(.L_x_101) ;  /* 0x0000000400208947 */ /* 0x000fea0003800000 */
[----:B------:R-:W-:Y:S01]  /*26a0*/  IMAD.WIDE R20, R3, 0x2, R20 ;  /* 0x0000000203147825 */ /* 0x000fe200078e0214 */
[----:B------:R-:W0:Y:S04]  /*26b0*/  LDS.128 R8, [UR5+0x220] ;  /* 0x00022005ff087984 */ /* 0x000e280008000c00 */
[----:B------:R-:W2:Y:S01]  /*26c0*/  LDG.E.U16.CONSTANT R17, desc[UR8][R20.64] ;  /* 0x0000000814117981 */ /* 0x000ea2000c1e9500 */
[----:B------:R-:W-:Y:S01]  /*26d0*/  ISETP.NE.AND P0, PT, R16, 0x5, PT ;  /* 0x000000051000780c */ /* 0x000fe20003f05270 */
[----:B--2---:R-:W-:-:S04]  /*26e0*/  IMAD.U32 R17, R17, 0x10000, RZ ;  /* 0x0001000011117824 */ /* 0x004fc800078e00ff */
[----:B0-----:R-:W-:-:S08]  /*26f0*/  FFMA R2, R17, R8, R2 ;  /* 0x0000000811027223 */ /* 0x001fd00000000002 */
        /* <DEDUP_REMOVED lines=15> */
[----:B------:R-:W-:Y:S01]  /*27f0*/  ISETP.NE.AND P0, PT, R16, 0x8, PT ;  /* 0x000000081000780c */ /* 0x000fe20003f05270 */
[----:B--2---:R-:W-:-:S04]  /*2800*/  IMAD.U32 R9, R8, 0x10000, RZ ;  /* 0x0001000008097824 */ /* 0x004fc800078e00ff */
[----:B------:R-:W-:-:S08]  /*2810*/  FFMA R2, R9, R11, R2 ;  /* 0x0000000b09027223 */ /* 0x000fd00000000002 */
[----:B------:R-:W-:Y:S05]  /*2820*/  @!P0 BRA `(.L_x_101) ;  /* 0x0000000000bc8947 */ /* 0x000fea0003800000 */
[----:B------:R-:W-:Y:S01]  /*2830*/  IMAD.WIDE R20, R3, 0x2, R20 ;  /* 0x0000000203147825 */ /* 0x000fe200078e0214 */
[----:B------:R-:W0:Y:S04]  /*2840*/  LDS.128 R8, [UR5+0x230] ;  /* 0x00023005ff087984 */ /* 0x000e280008000c00 */
[----:B------:R-:W2:Y:S01]  /*2850*/  LDG.E.U16.CONSTANT R17, desc[UR8][R20.64] ;  /* 0x0000000814117981 */ /* 0x000ea2000c1e9500 */
[----:B------:R-:W-:Y:S02]  /*2860*/  ISETP.NE.AND P0, PT, R16, 0x9, PT ;  /* 0x000000091000780c */ /* 0x000fe40003f05270 */
[----:B--2---:R-:W-:-:S05]  /*2870*/  SHF.L.U32 R17, R17, 0x10, RZ ;  /* 0x0000001011117819 */ /* 0x004fca00000006ff */
[----:B0-----:R-:W-:-:S06]  /*2880*/  FFMA R2, R17, R8, R2 ;  /* 0x0000000811027223 */ /* 0x001fcc0000000002 */
        /* <DEDUP_REMOVED lines=32> */
[----:B------:R-:W-:Y:S01]  /*2a90*/  ISETP.NE.AND P0, PT, R16, 0xf, PT ;  /* 0x0000000f1000780c */ /* 0x000fe20003f05270 */
[----:B------:R-:W-:-:S12]  /*2aa0*/  IMAD.WIDE R20, R3, 0x2, R20 ;  /* 0x0000000203147825 */ /* 0x000fd800078e0214 */
[----:B------:R-:W-:Y:S02]  /*2ab0*/  @P0 IMAD.WIDE R8, R3, 0x2, R20 ;  /* 0x0000000203080825 */ /* 0x000fe400078e0214 */
[----:B------:R-:W2:Y:S04]  /*2ac0*/  LDG.E.U16.CONSTANT R20, desc[UR8][R20.64] ;  /* 0x0000000814147981 */ /* 0x000ea8000c1e9500 */
[----:B------:R-:W3:Y:S01]  /*2ad0*/  @P0 LDG.E.U16.CONSTANT R8, desc[UR8][R8.64] ;  /* 0x0000000808080981 */ /* 0x000ee2000c1e9500 */
[----:B--2---:R-:W-:Y:S02]  /*2ae0*/  SHF.L.U32 R17, R20, 0x10, RZ ;  /* 0x0000001014117819 */ /* 0x004fe400000006ff */
[----:B---3--:R-:W-:-:S03]  /*2af0*/  @P0 SHF.L.U32 R23, R8, 0x10, RZ ;  /* 0x0000001008170819 */ /* 0x008fc600000006ff */
[----:B------:R-:W-:-:S04]  /*2b00*/  FFMA R2, R17, R10, R2 ;  /* 0x0000000a11027223 */ /* 0x000fc80000000002 */
[----:B------:R-:W-:-:S07]  /*2b10*/  @P0 FFMA R2, R23, R11, R2 ;  /* 0x0000000b17020223 */ /* 0x000fce0000000002 */
.L_x_101:
[----:B------:R-:W-:Y:S01]  /*2b20*/  UIADD3 UR4, UPT, UPT, UR4, 0x1, URZ ;  /* 0x0000000104047890 */ /* 0x000fe2000fffe0ff */
[----:B------:R-:W-:-:S05]  /*2b30*/  VIADD R16, R16, 0xfffffff0 ;  /* 0xfffffff010107836 */ /* 0x000fca0000000000 */
[----:B------:R-:W-:-:S13]  /*2b40*/  ISETP.NE.AND P0, PT, R14, UR4, PT ;  /* 0x000000040e007c0c */ /* 0x000fda000bf05270 */
[----:B------:R-:W-:Y:S05]  /*2b50*/  @P0 BRA `(.L_x_102) ;  /* 0xfffffff800400947 */ /* 0x000fea000383ffff */
.L_x_100:
[----:B---3--:R-:W3:Y:S01]  /*2b60*/  LDC.64 R6, c[0x0][0x380] ;  /* 0x0000e000ff067b82 */ /* 0x008ee20000000a00 */
[----:B--2---:R-:W-:Y:S01]  /*2b70*/  F2FP.BF16.F32.PACK_AB R0, RZ, R2 ;  /* 0x00000002ff00723e */ /* 0x004fe200000010ff */
[----:B---3--:R-:W-:-:S05]  /*2b80*/  IMAD.WIDE R2, R5, 0x2, R6 ;  /* 0x0000000205027825 */ /* 0x008fca00078e0206 */
[----:B------:R-:W-:Y:S01]  /*2b90*/  STG.E.U16 desc[UR8][R2.64], R0 ;  /* 0x0000000002007986 */ /* 0x000fe2000c101508 */
[----:B------:R-:W-:Y:S05]  /*2ba0*/  EXIT ;  /* 0x000000000000794d */ /* 0x000fea0003800000 */
.L_x_69:
[----:B------:R-:W-:Y:S01]  /*2bb0*/  HFMA2 R27, -RZ, RZ, 0, 1.847743988037109375e-06 ;  /* 0x0000001fff1b7431 */ /* 0x000fe200000001ff */
[----:B------:R-:W-:Y:S01]  /*2bc0*/  MOV R26, 0x10 ;  /* 0x00000010001a7802 */ /* 0x000fe20000000f00 */
[----:B------:R-:W-:-:S07]  /*2bd0*/  IMAD.MOV.U32 R24, RZ, RZ, -0x1 ;  /* 0xffffffffff187424 */ /* 0x000fce00078e00ff */
[----:B012---:R-:W-:Y:S05]  /*2be0*/  WARPSYNC.COLLECTIVE R24, `(.L_x_103) ;  /* 0x0000000018087348 */ /* 0x007fea0003c00000 */
[----:B0-2---:R0:W2:Y:S02]  /*2bf0*/  SHFL.BFLY P1, R28, R29, R26, R27 ;  /* 0x0c00001a1d1c7389 */ /* 0x0050a4000002001b */
[----:B012---:R-:W-:Y:S05]  /*2c00*/  ENDCOLLECTIVE ;  /* 0x000000000000791b */ /* 0x007fea0003800000 */
.L_x_103:
[----:B------:R-:W-:Y:S01]  /*2c10*/  MOV R26, 0x8 ;  /* 0x00000008001a7802 */ /* 0x000fe20000000f00 */
[----:B------:R-:W-:-:S07]  /*2c20*/  FADD R29, R28, R29 ;  /* 0x0000001d1c1d7221 */ /* 0x000fce0000000000 */
[----:B------:R-:W-:Y:S05]  /*2c30*/  WARPSYNC.COLLECTIVE R24, `(.L_x_104) ;  /* 0x0000000018087348 */ /* 0x000fea0003c00000 */
[----:B------:R0:W1:Y:S02]  /*2c40*/  SHFL.BFLY P1, R28, R29, R26, R27 ;  /* 0x0c00001a1d1c7389 */ /* 0x000064000002001b */
[----:B01----:R-:W-:Y:S05]  /*2c50*/  ENDCOLLECTIVE ;  /* 0x000000000000791b */ /* 0x003fea0003800000 */
.L_x_104:
[----:B------:R-:W-:Y:S02]  /*2c60*/  HFMA2 R26, -RZ, RZ, 0, 2.384185791015625e-07 ;  /* 0x00000004ff1a7431 */ /* 0x000fe400000001ff */
[----:B------:R-:W-:-:S07]  /*2c70*/  FADD R29, R29, R28 ;  /* 0x0000001c1d1d7221 */ /* 0x000fce0000000000 */
[----:B------:R-:W-:Y:S05]  /*2c80*/  WARPSYNC.COLLECTIVE R24, `(.L_x_105) ;  /* 0x0000000018087348 */ /* 0x000fea0003c00000 */
[----:B------:R0:W1:Y:S02]  /*2c90*/  SHFL.BFLY P1, R28, R29, R26, R27 ;  /* 0x0c00001a1d1c7389 */ /* 0x000064000002001b */
[----:B01----:R-:W-:Y:S05]  /*2ca0*/  ENDCOLLECTIVE ;  /* 0x000000000000791b */ /* 0x003fea0003800000 */
.L_x_105:
[----:B------:R-:W-:Y:S02]  /*2cb0*/  IMAD.MOV.U32 R26, RZ, RZ, 0x2 ;  /* 0x00000002ff1a7424 */ /* 0x000fe400078e00ff */
[----:B------:R-:W-:-:S07]  /*2cc0*/  FADD R29, R29, R28 ;  /* 0x0000001c1d1d7221 */ /* 0x000fce0000000000 */
[----:B------:R-:W-:Y:S05]  /*2cd0*/  WARPSYNC.COLLECTIVE R24, `(.L_x_106) ;  /* 0x0000000018087348 */ /* 0x000fea0003c00000 */
[----:B------:R0:W1:Y:S02]  /*2ce0*/  SHFL.BFLY P1, R28, R29, R26, R27 ;  /* 0x0c00001a1d1c7389 */ /* 0x000064000002001b */
[----:B01----:R-:W-:Y:S05]  /*2cf0*/  ENDCOLLECTIVE ;  /* 0x000000000000791b */ /* 0x003fea0003800000 */
.L_x_106:
[----:B------:R-:W-:Y:S01]  /*2d00*/  MOV R26, 0x1 ;  /* 0x00000001001a7802 */ /* 0x000fe20000000f00 */
[----:B------:R-:W-:-:S07]  /*2d10*/  FADD R29, R29, R28 ;  /* 0x0000001c1d1d7221 */ /* 0x000fce0000000000 */
[----:B------:R-:W-:Y:S05]  /*2d20*/  WARPSYNC.COLLECTIVE R24, `(.L_x_107) ;  /* 0x0000000018087348 */ /* 0x000fea0003c00000 */
[----:B------:R0:W1:Y:S02]  /*2d30*/  SHFL.BFLY P1, R28, R29, R26, R27 ;  /* 0x0c00001a1d1c7389 */ /* 0x000064000002001b */
[----:B01----:R-:W-:Y:S05]  /*2d40*/  ENDCOLLECTIVE ;  /* 0x000000000000791b */ /* 0x003fea0003800000 */
.L_x_107:
[----:B------:R-:W-:Y:S05]  /*2d50*/  BRA `(.L_x_108) ;  /* 0xffffffdc00007947 */ /* 0x000fea000383ffff */
.L_x_73:
[----:B---3--:R-:W-:Y:S01]  /*2d60*/  MOV R29, R6 ;  /* 0x00000006001d7202 */ /* 0x008fe20000000f00 */
[----:B0-----:R-:W-:Y:S01]  /*2d70*/  IMAD.MOV.U32 R26, RZ, RZ, 0x10 ;  /* 0x00000010ff1a7424 */ /* 0x001fe200078e00ff */
[----:B------:R-:W-:Y:S02]  /*2d80*/  MOV R27, 0x1f ;  /* 0x0000001f001b7802 */ /* 0x000fe40000000f00 */
[----:B------:R-:W-:-:S07]  /*2d90*/  MOV R24, 0xffffffff ;  /* 0xffffffff00187802 */ /* 0x000fce0000000f00 */
[----:B-12---:R-:W-:Y:S05]  /*2da0*/  WARPSYNC.COLLECTIVE R24, `(.L_x_109) ;  /* 0x0000000018087348 */ /* 0x006fea0003c00000 */
[----:B------:R0:W3:Y:S02]  /*2db0*/  SHFL.BFLY P1, R28, R29, R26, R27 ;  /* 0x0c00001a1d1c7389 */ /* 0x0000e4000002001b */
[----:B0123--:R-:W-:Y:S05]  /*2dc0*/  ENDCOLLECTIVE ;  /* 0x000000000000791b */ /* 0x00ffea0003800000 */
.L_x_109:
[----:B------:R-:W-:Y:S01]  /*2dd0*/  MOV R26, 0x8 ;  /* 0x00000008001a7802 */ /* 0x000fe20000000f00 */
[----:B------:R-:W-:-:S04]  /*2de0*/  FADD R7, R28, R6 ;  /* 0x000000061c077221 */ /* 0x000fc80000000000 */
[----:B------:R-:W-:-:S07]  /*2df0*/  IMAD.MOV.U32 R29, RZ, RZ, R7 ;  /* 0x000000ffff1d7224 */ /* 0x000fce00078e0007 */
[----:B------:R-:W-:Y:S05]  /*2e00*/  WARPSYNC.COLLECTIVE R24, `(.L_x_110) ;  /* 0x0000000018087348 */ /* 0x000fea0003c00000 */
[----:B------:R0:W1:Y:S02]  /*2e10*/  SHFL.BFLY P1, R28, R29, R26, R27 ;  /* 0x0c00001a1d1c7389 */ /* 0x000064000002001b */
[----:B01----:R-:W-:Y:S05]  /*2e20*/  ENDCOLLECTIVE ;  /* 0x000000000000791b */ /* 0x003fea0003800000 */
.L_x_110:
[----:B------:R-:W-:Y:S01]  /*2e30*/  MOV R26, 0x4 ;  /* 0x00000004001a7802 */ /* 0x000fe20000000f00 */
[----:B------:R-:W-:-:S07]  /*2e40*/  FADD R29, R7, R28 ;  /* 0x0000001c071d7221 */ /* 0x000fce0000000000 */
[----:B------:R-:W-:Y:S05]  /*2e50*/  WARPSYNC.COLLECTIVE R24, `(.L_x_111) ;  /* 0x0000000018087348 */ /* 0x000fea0003c00000 */
[----:B------:R0:W1:Y:S02]  /*2e60*/  SHFL.BFLY P1, R28, R29, R26, R27 ;  /* 0x0c00001a1d1c7389 */ /* 0x000064000002001b */
[----:B01----:R-:W-:Y:S05]  /*2e70*/  ENDCOLLECTIVE ;  /* 0x000000000000791b */ /* 0x003fea0003800000 */
.L_x_111:
[----:B------:R-:W-:Y:S02]  /*2e80*/  IMAD.MOV.U32 R26, RZ, RZ, 0x2 ;  /* 0x00000002ff1a7424 */ /* 0x000fe400078e00ff */
[----:B------:R-:W-:-:S07]  /*2e90*/  FADD R29, R29, R28 ;  /* 0x0000001c1d1d7221 */ /* 0x000fce0000000000 */
[----:B------:R-:W-:Y:S05]  /*2ea0*/  WARPSYNC.COLLECTIVE R24, `(.L_x_112) ;  /* 0x0000000018087348 */ /* 0x000fea0003c00000 */
[----:B------:R0:W1:Y:S02]  /*2eb0*/  SHFL.BFLY P1, R28, R29, R26, R27 ;  /* 0x0c00001a1d1c7389 */ /* 0x000064000002001b */
[----:B01----:R-:W-:Y:S05]  /*2ec0*/  ENDCOLLECTIVE ;  /* 0x000000000000791b */ /* 0x003fea0003800000 */
.L_x_112:
[----:B------:R-:W-:Y:S01]  /*2ed0*/  MOV R26, 0x1 ;  /* 0x00000001001a7802 */ /* 0x000fe20000000f00 */
[----:B------:R-:W-:-:S05]  /*2ee0*/  FADD R6, R29, R28 ;  /* 0x0000001c1d067221 */ /* 0x000fca0000000000 */
[----:B------:R-:W-:-:S07]  /*2ef0*/  MOV R29, R6 ;  /* 0x00000006001d7202 */ /* 0x000fce0000000f00 */
[----:B------:R-:W-:Y:S05]  /*2f00*/  WARPSYNC.COLLECTIVE R24, `(.L_x_113) ;  /* 0x0000000018087348 */ /* 0x000fea0003c00000 */
[----:B------:R0:W1:Y:S02]  /*2f10*/  SHFL.BFLY P1, R28, R29, R26, R27 ;  /* 0x0c00001a1d1c7389 */ /* 0x000064000002001b */
[----:B01----:R-:W-:Y:S05]  /*2f20*/  ENDCOLLECTIVE ;  /* 0x000000000000791b */ /* 0x003fea0003800000 */
.L_x_113:
[----:B------:R-:W-:Y:S05]  /*2f30*/  BRA `(.L_x_114) ;  /* 0xffffffdc00647947 */ /* 0x000fea000383ffff */
.L_x_78:
[----:B----4-:R-:W-:Y:S01]  /*2f40*/  IMAD.MOV.U32 R29, RZ, RZ, R6 ;  /* 0x000000ffff1d7224 */ /* 0x010fe200078e0006 */
[----:B0-----:R-:W-:Y:S01]  /*2f50*/  MOV R26, 0x10 ;  /* 0x00000010001a7802 */ /* 0x001fe20000000f00 */
[----:B------:R-:W-:Y:S01]  /*2f60*/  IMAD.MOV.U32 R24, RZ, RZ, -0x1 ;  /* 0xffffffffff187424 */ /* 0x000fe200078e00ff */
[----:B------:R-:W-:-:S07]  /*2f70*/  MOV R27, 0x1f ;  /* 0x0000001f001b7802 */ /* 0x000fce0000000f00 */
[----:B-123--:R-:W-:Y:S05]  /*2f80*/  WARPSYNC.COLLECTIVE R24, `(.L_x_115) ;  /* 0x0000000018087348 */ /* 0x00efea0003c00000 */
[----:B------:R0:W4:Y:S02]  /*2f90*/  SHFL.BFLY P1, R28, R29, R26, R27 ;  /* 0x0c00001a1d1c7389 */ /* 0x000124000002001b */
[----:B01234-:R-:W-:Y:S05]  /*2fa0*/  ENDCOLLECTIVE ;  /* 0x000000000000791b */ /* 0x01ffea0003800000 */
.L_x_115:
[----:B------:R-:W-:Y:S01]  /*2fb0*/  MOV R26, 0x8 ;  /* 0x00000008001a7802 */ /* 0x000fe20000000f00 */
[----:B------:R-:W-:-:S05]  /*2fc0*/  FADD R7, R28, R6 ;  /* 0x000000061c077221 */ /* 0x000fca0000000000 */
[----:B------:R-:W-:-:S07]  /*2fd0*/  MOV R29, R7 ;  /* 0x00000007001d7202 */ /* 0x000fce0000000f00 */
[----:B------:R-:W-:Y:S05]  /*2fe0*/  WARPSYNC.COLLECTIVE R24, `(.L_x_116) ;  /* 0x0000000018087348 */ /* 0x000fea0003c00000 */
[----:B------:R0:W1:Y:S02]  /*2ff0*/  SHFL.BFLY P1, R28, R29, R26, R27 ;  /* 0x0c00001a1d1c7389 */ /* 0x000064000002001b */
[----:B01----:R-:W-:Y:S05]  /*3000*/  ENDCOLLECTIVE ;  /* 0x000000000000791b */ /* 0x003fea0003800000 */
.L_x_116:
[----:B------:R-:W-:Y:S01]  /*3010*/  MOV R26, 0x4 ;  /* 0x00000004001a7802 */ /* 0x000fe20000000f00 */
[----:B------:R-:W-:-:S04]  /*3020*/  FADD R18, R7, R28 ;  /* 0x0000001c07127221 */ /* 0x000fc80000000000 */
[----:B------:R-:W-:-:S07]  /*3030*/  IMAD.MOV.U32 R29, RZ, RZ, R18 ;  /* 0x000000ffff1d7224 */ /* 0x000fce00078e0012 */
[----:B------:R-:W-:Y:S05]  /*3040*/  WARPSYNC.COLLECTIVE R24, `(.L_x_117) ;  /* 0x0000000018087348 */ /* 0x000fea0003c00000 */
[----:B------:R0:W1:Y:S02]  /*3050*/  SHFL.BFLY P1, R28, R29, R26, R27 ;  /* 0x0c00001a1d1c7389 */ /* 0x000064000002001b */
[----:B01----:R-:W-:Y:S05]  /*3060*/  ENDCOLLECTIVE ;  /* 0x000000000000791b */ /* 0x003fea0003800000 */
.L_x_117:
[----:B------:R-:W-:Y:S02]  /*3070*/  IMAD.MOV.U32 R26, RZ, RZ, 0x2 ;  /* 0x00000002ff1a7424 */ /* 0x000fe400078e00ff */
[----:B------:R-:W-:-:S05]  /*3080*/  FADD R19, R18, R28 ;  /* 0x0000001c12137221 */ /* 0x000fca0000000000 */
[----:B------:R-:W-:-:S07]  /*3090*/  MOV R29, R19 ;  /* 0x00000013001d7202 */ /* 0x000fce0000000f00 */
[----:B------:R-:W-:Y:S05]  /*30a0*/  WARPSYNC.COLLECTIVE R24, `(.L_x_118) ;  /* 0x0000000018087348 */ /* 0x000fea0003c00000 */
[----:B------:R0:W1:Y:S02]  /*30b0*/  SHFL.BFLY P1, R28, R29, R26, R27 ;  /* 0x0c00001a1d1c7389 */ /* 0x000064000002001b */
[----:B01----:R-:W-:Y:S05]  /*30c0*/  ENDCOLLECTIVE ;  /* 0x000000000000791b */ /* 0x003fea0003800000 */
.L_x_118:
[----:B------:R-:W-:Y:S01]  /*30d0*/  MOV R26, 0x1 ;  /* 0x00000001001a7802 */ /* 0x000fe20000000f00 */
[----:B------:R-:W-:-:S05]  /*30e0*/  FADD R20, R19, R28 ;  /* 0x0000001c13147221 */ /* 0x000fca0000000000 */
[----:B------:R-:W-:-:S07]  /*30f0*/  MOV R29, R20 ;  /* 0x00000014001d7202 */ /* 0x000fce0000000f00 */
[----:B------:R-:W-:Y:S05]  /*3100*/  WARPSYNC.COLLECTIVE R24, `(.L_x_119) ;  /* 0x0000000018087348 */ /* 0x000fea0003c00000 */
[----:B------:R0:W1:Y:S02]  /*3110*/  SHFL.BFLY P1, R28, R29, R26, R27 ;  /* 0x0c00001a1d1c7389 */ /* 0x000064000002001b */
[----:B01----:R-:W-:Y:S05]  /*3120*/  ENDCOLLECTIVE ;  /* 0x000000000000791b */ /* 0x003fea0003800000 */
.L_x_119:
[----:B------:R-:W-:Y:S05]  /*3130*/  BRA `(.L_x_120) ;  /* 0xffffffdc00f07947 */ /* 0x000fea000383ffff */
.L_x_89:
[----:B-1----:R-:W-:Y:S01]  /*3140*/  IMAD.MOV.U32 R29, RZ, RZ, R2 ;  /* 0x000000ffff1d7224 */ /* 0x002fe200078e0002 */
[----:B------:R-:W-:Y:S01]  /*3150*/  MOV R26, 0x10 ;  /* 0x00000010001a7802 */ /* 0x000fe20000000f00 */
[----:B------:R-:W-:Y:S01]  /*3160*/  IMAD.MOV.U32 R24, RZ, RZ, -0x1 ;  /* 0xffffffffff187424 */ /* 0x000fe200078e00ff */
[----:B------:R-:W-:-:S07]  /*3170*/  MOV R27, 0x1f ;  /* 0x0000001f001b7802 */ /* 0x000fce0000000f00 */
[----:B0---4-:R-:W-:Y:S05]  /*3180*/  WARPSYNC.COLLECTIVE R24, `(.L_x_121) ;  /* 0x0000000018087348 */ /* 0x011fea0003c00000 */
[----:B------:R1:W2:Y:S02]  /*3190*/  SHFL.BFLY P1, R28, R29, R26, R27 ;  /* 0x0c00001a1d1c7389 */ /* 0x0002a4000002001b */
[----:B012-4-:R-:W-:Y:S05]  /*31a0*/  ENDCOLLECTIVE ;  /* 0x000000000000791b */ /* 0x017fea0003800000 */
.L_x_121:
[----:B------:R-:W-:Y:S01]  /*31b0*/  MOV R26, 0x8 ;  /* 0x00000008001a7802 */ /* 0x000fe20000000f00 */
[----:B------:R-:W-:-:S05]  /*31c0*/  FADD R0, R28, R2 ;  /* 0x000000021c007221 */ /* 0x000fca0000000000 */
[----:B------:R-:W-:-:S07]  /*31d0*/  MOV R29, R0 ;  /* 0x00000000001d7202 */ /* 0x000fce0000000f00 */
[----:B------:R-:W-:Y:S05]  /*31e0*/  WARPSYNC.COLLECTIVE R24, `(.L_x_122) ;  /* 0x0000000018087348 */ /* 0x000fea0003c00000 */
[----:B------:R0:W1:Y:S02]  /*31f0*/  SHFL.BFLY P1, R28, R29, R26, R27 ;  /* 0x0c00001a1d1c7389 */ /* 0x000064000002001b */
[----:B01----:R-:W-:Y:S05]  /*3200*/  ENDCOLLECTIVE ;  /* 0x000000000000791b */ /* 0x003fea0003800000 */
.L_x_122:
[----:B------:R-:W-:Y:S01]  /*3210*/  MOV R26, 0x4 ;  /* 0x00000004001a7802 */ /* 0x000fe20000000f00 */
[----:B------:R-:W-:-:S04]  /*3220*/  FADD R6, R0, R28 ;  /* 0x0000001c00067221 */ /* 0x000fc80000000000 */
[----:B------:R-:W-:-:S07]  /*3230*/  IMAD.MOV.U32 R29, RZ, RZ, R6 ;  /* 0x000000ffff1d7224 */ /* 0x000fce00078e0006 */
[----:B------:R-:W-:Y:S05]  /*3240*/  WARPSYNC.COLLECTIVE R24, `(.L_x_123) ;  /* 0x0000000018087348 */ /* 0x000fea0003c00000 */
[----:B------:R0:W1:Y:S02]  /*3250*/  SHFL.BFLY P1, R28, R29, R26, R27 ;  /* 0x0c00001a1d1c7389 */ /* 0x000064000002001b */
[----:B01----:R-:W-:Y:S05]  /*3260*/  ENDCOLLECTIVE ;  /* 0x000000000000791b */ /* 0x003fea0003800000 */
.L_x_123:
[----:B------:R-:W-:Y:S02]  /*3270*/  IMAD.MOV.U32 R26, RZ, RZ, 0x2 ;  /* 0x00000002ff1a7424 */ /* 0x000fe400078e00ff */
[----:B------:R-:W-:-:S05]  /*3280*/  FADD R7, R6, R28 ;  /* 0x0000001c06077221 */ /* 0x000fca0000000000 */
[----:B------:R-:W-:-:S07]  /*3290*/  MOV R29, R7 ;  /* 0x00000007001d7202 */ /* 0x000fce0000000f00 */
[----:B------:R-:W-:Y:S05]  /*32a0*/  WARPSYNC.COLLECTIVE R24, `(.L_x_124) ;  /* 0x0000000018087348 */ /* 0x000fea0003c00000 */
[----:B------:R0:W1:Y:S02]  /*32b0*/  SHFL.BFLY P1, R28, R29, R26, R27 ;  /* 0x0c00001a1d1c7389 */ /* 0x000064000002001b */
[----:B01----:R-:W-:Y:S05]  /*32c0*/  ENDCOLLECTIVE ;  /* 0x000000000000791b */ /* 0x003fea0003800000 */
.L_x_124:
[----:B------:R-:W-:Y:S01]  /*32d0*/  MOV R26, 0x1 ;  /* 0x00000001001a7802 */ /* 0x000fe20000000f00 */
[----:B------:R-:W-:-:S05]  /*32e0*/  FADD R9, R7, R28 ;  /* 0x0000001c07097221 */ /* 0x000fca0000000000 */
[----:B------:R-:W-:-:S07]  /*32f0*/  MOV R29, R9 ;  /* 0x00000009001d7202 */ /* 0x000fce0000000f00 */
[----:B------:R-:W-:Y:S05]  /*3300*/  WARPSYNC.COLLECTIVE R24, `(.L_x_125) ;  /* 0x0000000018087348 */ /* 0x000fea0003c00000 */
[----:B------:R0:W1:Y:S02]  /*3310*/  SHFL.BFLY P1, R28, R29, R26, R27 ;  /* 0x0c00001a1d1c7389 */ /* 0x000064000002001b */
[----:B01----:R-:W-:Y:S05]  /*3320*/  ENDCOLLECTIVE ;  /* 0x000000000000791b */ /* 0x003fea0003800000 */
.L_x_125:
[----:B------:R-:W-:Y:S05]  /*3330*/  BRA `(.L_x_126) ;  /* 0xffffffe400c47947 */ /* 0x000fea000383ffff */
.L_x_127:
        /* <DEDUP_REMOVED lines=12> */
.L_x_129:


//--------------------- .nv.shared.paged_attention_v1_bf16_alibi --------------------------
	.section	.nv.shared.paged_attention_v1_bf16_alibi,"aw",@nobits
	.sectionflags	@""
	.align	16
	.zero		1024


//--------------------- .nv.shared.reserved.0     --------------------------
	.section	.nv.shared.reserved.0,"aw",@nobits
	.weak		__nv_reservedSMEM_offset_0_alias
	.size		__nv_reservedSMEM_offset_0_alias, 0, 64
	.other		__nv_reservedSMEM_offset_0_alias,@"STO_CUDA_RESERVED_SHARED STV_DEFAULT"
__nv_reservedSMEM_offset_0_alias:
	.zero		0
	.zero		64


//--------------------- .nv.shared.paged_attention_v1_bf16 --------------------------
	.section	.nv.shared.paged_attention_v1_bf16,"aw",@nobits
	.sectionflags	@""
	.align	16
	.zero		1024


//--------------------- .nv.constant0.paged_attention_v1_bf16_alibi --------------------------
	.section	.nv.constant0.paged_attention_v1_bf16_alibi,"a",@progbits
	.sectionflags	@""
	.align	4
.nv.constant0.paged_attention_v1_bf16_alibi:
	.zero		968


//--------------------- .nv.constant0.paged_attention_v1_bf16 --------------------------
	.section	.nv.constant0.paged_attention_v1_bf16,"a",@progbits
	.sectionflags	@""
	.align	4
.nv.constant0.paged_attention_v1_bf16:
	.zero		960


//--------------------- SYMBOLS --------------------------

	.type		.nv.reservedSmem.offset0,@object
	.size		.nv.reservedSmem.offset0,0x4
	.type		.nv.reservedSmem.cap,@object
	.size		.nv.reservedSmem.cap,0x4
